	.target	sm_90a

	.elftype	@"ET_EXEC"


//--------------------- .note.nv.tkinfo           --------------------------
	.section	.note.nv.tkinfo,"",@"SHT_NOTE"
	.sectionflags	@"SHF_NOTE_NV_TKINFO"
	.tkinfo
        /*0018*/ 	.word	0x00000002
        /*0030*/ 	.string	""
        /*0030*/ 	.string	"ptxas"
        /*0030*/ 	.string	"Cuda compilation tools, release 13.0, V13.0.88"
        /*0030*/ 	.string	"Build cuda_13.0.r13.0/compiler.36424714_0"
        /*0030*/ 	.string	"-arch sm_90a -m 64 "



//--------------------- .note.nv.cuinfo           --------------------------
	.section	.note.nv.cuinfo,"",@"SHT_NOTE"
	.sectionflags	@"SHF_NOTE_NV_CUINFO"
        /*0018*/ 	.short	0x0002
        /*001a*/ 	.short	0x005a
        /*001c*/ 	.short	0x0082
	.zero		2


//--------------------- .nv.info                  --------------------------
	.section	.nv.info,"",@"SHT_CUDA_INFO"
	.align	4


	//----- nvinfo : EIATTR_REGCOUNT
	.align		4
        /*0000*/ 	.byte	0x04, 0x2f
        /*0002*/ 	.short	(.L_12 - .L_11)
	.align		4
.L_11:
        /*0004*/ 	.word	index@(_ZN7cutlass13device_kernelINS_4gemm6kernel13GemmUniversalIN4cute5tupleIJiiiiEEENS1_10collective13CollectiveMmaINS1_37MainloopSm90TmaGmmaWarpSpecializedFP8ILi3ENS5_IJNS4_1CILi1EEENSA_ILi2EEESB_EEENS1_35KernelTmaWarpSpecializedCooperativeEEENS5_IJNSA_ILi128EEENSA_ILi256EEENSA_ILi64EEEEEENS_12float_e4m3_tENS5_IJlSB_lEEESK_SL_NS4_8TiledMMAINS4_8MMA_AtomIJNS4_4SM904GMMA31MMA_64x256x32_F32E4M3E4M3_SS_TNILNSP_7ScaleInE1ELSR_1EEEEEENS4_6LayoutINS5_IJSC_SB_SB_EEENS5_IJSB_NSA_ILi0EEESW_EEEEENS5_IJNS4_10UnderscoreESZ_SZ_EEEEENS4_23SM90_TMA_LOAD_MULTICASTENS4_14ComposedLayoutINS4_7SwizzleILi2ELi4ELi3EEENS4_18smem_ptr_flag_bitsILi8EEENSU_INS5_IJNSA_ILi8EEESI_EEENS5_IJSI_SB_EEEEEEEvNS4_8identityENS4_13SM90_TMA_LOADES1C_vS1D_EENS_8epilogue10collective6detail29Sm90TmaWarpSpecializedAdapterINS1H_15DefaultEpilogueISK_SL_SL_NS1G_6thread17LinearCombinationISK_Li1EffLNS1L_9ScaleType4KindE0ELNS_15FloatRoundStyleE2ESK_EENS1_15EpilogueDefaultEEEEEvvEEEEvNT_6ParamsE)
        /*0008*/ 	.word	0x000000a8


	//----- nvinfo : EIATTR_FRAME_SIZE
	.align		4
.L_12:
        /*000c*/ 	.byte	0x04, 0x11
        /*000e*/ 	.short	(.L_14 - .L_13)
	.align		4
.L_13:
        /*0010*/ 	.word	index@(_ZN7cutlass13device_kernelINS_4gemm6kernel13GemmUniversalIN4cute5tupleIJiiiiEEENS1_10collective13CollectiveMmaINS1_37MainloopSm90TmaGmmaWarpSpecializedFP8ILi3ENS5_IJNS4_1CILi1EEENSA_ILi2EEESB_EEENS1_35KernelTmaWarpSpecializedCooperativeEEENS5_IJNSA_ILi128EEENSA_ILi256EEENSA_ILi64EEEEEENS_12float_e4m3_tENS5_IJlSB_lEEESK_SL_NS4_8TiledMMAINS4_8MMA_AtomIJNS4_4SM904GMMA31MMA_64x256x32_F32E4M3E4M3_SS_TNILNSP_7ScaleInE1ELSR_1EEEEEENS4_6LayoutINS5_IJSC_SB_SB_EEENS5_IJSB_NSA_ILi0EEESW_EEEEENS5_IJNS4_10UnderscoreESZ_SZ_EEEEENS4_23SM90_TMA_LOAD_MULTICASTENS4_14ComposedLayoutINS4_7SwizzleILi2ELi4ELi3EEENS4_18smem_ptr_flag_bitsILi8EEENSU_INS5_IJNSA_ILi8EEESI_EEENS5_IJSI_SB_EEEEEEEvNS4_8identityENS4_13SM90_TMA_LOADES1C_vS1D_EENS_8epilogue10collective6detail29Sm90TmaWarpSpecializedAdapterINS1H_15DefaultEpilogueISK_SL_SL_NS1G_6thread17LinearCombinationISK_Li1EffLNS1L_9ScaleType4KindE0ELNS_15FloatRoundStyleE2ESK_EENS1_15EpilogueDefaultEEEEEvvEEEEvNT_6ParamsE)
        /*0014*/ 	.word	0x00000100


	//----- nvinfo : EIATTR_MIN_STACK_SIZE
	.align		4
.L_14:
        /*0018*/ 	.byte	0x04, 0x12
        /*001a*/ 	.short	(.L_16 - .L_15)
	.align		4
.L_15:
        /*001c*/ 	.word	index@(_ZN7cutlass13device_kernelINS_4gemm6kernel13GemmUniversalIN4cute5tupleIJiiiiEEENS1_10collective13CollectiveMmaINS1_37MainloopSm90TmaGmmaWarpSpecializedFP8ILi3ENS5_IJNS4_1CILi1EEENSA_ILi2EEESB_EEENS1_35KernelTmaWarpSpecializedCooperativeEEENS5_IJNSA_ILi128EEENSA_ILi256EEENSA_ILi64EEEEEENS_12float_e4m3_tENS5_IJlSB_lEEESK_SL_NS4_8TiledMMAINS4_8MMA_AtomIJNS4_4SM904GMMA31MMA_64x256x32_F32E4M3E4M3_SS_TNILNSP_7ScaleInE1ELSR_1EEEEEENS4_6LayoutINS5_IJSC_SB_SB_EEENS5_IJSB_NSA_ILi0EEESW_EEEEENS5_IJNS4_10UnderscoreESZ_SZ_EEEEENS4_23SM90_TMA_LOAD_MULTICASTENS4_14ComposedLayoutINS4_7SwizzleILi2ELi4ELi3EEENS4_18smem_ptr_flag_bitsILi8EEENSU_INS5_IJNSA_ILi8EEESI_EEENS5_IJSI_SB_EEEEEEEvNS4_8identityENS4_13SM90_TMA_LOADES1C_vS1D_EENS_8epilogue10collective6detail29Sm90TmaWarpSpecializedAdapterINS1H_15DefaultEpilogueISK_SL_SL_NS1G_6thread17LinearCombinationISK_Li1EffLNS1L_9ScaleType4KindE0ELNS_15FloatRoundStyleE2ESK_EENS1_15EpilogueDefaultEEEEEvvEEEEvNT_6ParamsE)
        /*0020*/ 	.word	0x00000100
.L_16:


//--------------------- .nv.compat                --------------------------
	.section	.nv.compat,"",@"SHT_CUDA_COMPAT_INFO"
	.align	4
        /*0000*/ 	.byte	0x02, 0x09, 0x01, 0x00, 0x02, 0x02, 0x04, 0x00, 0x02, 0x05, 0x05, 0x00, 0x03, 0x07, 0x01, 0x01
        /*0010*/ 	.byte	0x02, 0x03, 0x01, 0x00, 0x02, 0x06, 0x01, 0x00, 0x04, 0x0b, 0x08, 0x00, 0x00, 0x00, 0x00, 0x00
        /*0020*/ 	.byte	0x00, 0x00, 0x00, 0x00


//--------------------- .nv.info._ZN7cutlass13device_kernelINS_4gemm6kernel13GemmUniversalIN4cute5tupleIJiiiiEEENS1_10collective13CollectiveMmaINS1_37MainloopSm90TmaGmmaWarpSpecializedFP8ILi3ENS5_IJNS4_1CILi1EEENSA_ILi2EEESB_EEENS1_35KernelTmaWarpSpecializedCooperativeEEENS5_IJNSA_ILi128EEENSA_ILi256EEENSA_ILi64EEEEEENS_12float_e4m3_tENS5_IJlSB_lEEESK_SL_NS4_8TiledMMAINS4_8MMA_AtomIJNS4_4SM904GMMA31MMA_64x256x32_F32E4M3E4M3_SS_TNILNSP_7ScaleInE1ELSR_1EEEEEENS4_6LayoutINS5_IJSC_SB_SB_EEENS5_IJSB_NSA_ILi0EEESW_EEEEENS5_IJNS4_10UnderscoreESZ_SZ_EEEEENS4_23SM90_TMA_LOAD_MULTICASTENS4_14ComposedLayoutINS4_7SwizzleILi2ELi4ELi3EEENS4_18smem_ptr_flag_bitsILi8EEENSU_INS5_IJNSA_ILi8EEESI_EEENS5_IJSI_SB_EEEEEEEvNS4_8identityENS4_13SM90_TMA_LOADES1C_vS1D_EENS_8epilogue10collective6detail29Sm90TmaWarpSpecializedAdapterINS1H_15DefaultEpilogueISK_SL_SL_NS1G_6thread17LinearCombinationISK_Li1EffLNS1L_9ScaleType4KindE0ELNS_15FloatRoundStyleE2ESK_EENS1_15EpilogueDefaultEEEEEvvEEEEvNT_6ParamsE --------------------------
	.section	.nv.info._ZN7cutlass13device_kernelINS_4gemm6kernel13GemmUniversalIN4cute5tupleIJiiiiEEENS1_10collective13CollectiveMmaINS1_37MainloopSm90TmaGmmaWarpSpecializedFP8ILi3ENS5_IJNS4_1CILi1EEENSA_ILi2EEESB_EEENS1_35KernelTmaWarpSpecializedCooperativeEEENS5_IJNSA_ILi128EEENSA_ILi256EEENSA_ILi64EEEEEENS_12float_e4m3_tENS5_IJlSB_lEEESK_SL_NS4_8TiledMMAINS4_8MMA_AtomIJNS4_4SM904GMMA31MMA_64x256x32_F32E4M3E4M3_SS_TNILNSP_7ScaleInE1ELSR_1EEEEEENS4_6LayoutINS5_IJSC_SB_SB_EEENS5_IJSB_NSA_ILi0EEESW_EEEEENS5_IJNS4_10UnderscoreESZ_SZ_EEEEENS4_23SM90_TMA_LOAD_MULTICASTENS4_14ComposedLayoutINS4_7SwizzleILi2ELi4ELi3EEENS4_18smem_ptr_flag_bitsILi8EEENSU_INS5_IJNSA_ILi8EEESI_EEENS5_IJSI_SB_EEEEEEEvNS4_8identityENS4_13SM90_TMA_LOADES1C_vS1D_EENS_8epilogue10collective6detail29Sm90TmaWarpSpecializedAdapterINS1H_15DefaultEpilogueISK_SL_SL_NS1G_6thread17LinearCombinationISK_Li1EffLNS1L_9ScaleType4KindE0ELNS_15FloatRoundStyleE2ESK_EENS1_15EpilogueDefaultEEEEEvvEEEEvNT_6ParamsE,"",@"SHT_CUDA_INFO"
	.sectionflags	@""
	.align	4


	//----- nvinfo : EIATTR_CUDA_API_VERSION
	.align		4
        /*0000*/ 	.byte	0x04, 0x37
        /*0002*/ 	.short	(.L_18 - .L_17)
.L_17:
        /*0004*/ 	.word	0x00000082


	//----- nvinfo : EIATTR_KPARAM_INFO
	.align		4
.L_18:
        /*0008*/ 	.byte	0x04, 0x17
        /*000a*/ 	.short	(.L_20 - .L_19)
.L_19:
        /*000c*/ 	.word	0x00000000
        /*0010*/ 	.short	0x0000
        /*0012*/ 	.short	0x0070
        /*0014*/ 	.byte	0x00, 0xf0, 0x01, 0x10


	//----- nvinfo : EIATTR_SPARSE_MMA_MASK
	.align		4
.L_20:
        /*0018*/ 	.byte	0x03, 0x50
        /*001a*/ 	.short	0x0000


	//----- nvinfo : EIATTR_MAXREG_COUNT
	.align		4
        /*001c*/ 	.byte	0x03, 0x1b
        /*001e*/ 	.short	0x00a8


	//----- nvinfo : EIATTR_NUM_BARRIERS
	.align		4
        /*0020*/ 	.byte	0x02, 0x4c
        /*0022*/ 	.byte	0x01
	.zero		1


	//----- nvinfo : EIATTR_ANNOTATIONS
	.align		4
        /*0024*/ 	.byte	0x04, 0x55
        /*0026*/ 	.short	(.L_22 - .L_21)


	//   ....[0]....
.L_21:
        /*0028*/ 	.word	0x00000001
        /*002c*/ 	.byte	0x50, 0x06, 0x00, 0x00, 0x01, 0x00, 0x00, 0x00, 0x80, 0x08, 0x00, 0x00, 0x01, 0x00, 0x00, 0x00
        /* <DEDUP_REMOVED lines=195> */
        /*0c6c*/ 	.byte	0x60, 0x01, 0x01, 0x00, 0x01, 0x00, 0x00, 0x00, 0xb0, 0x01, 0x01, 0x00


	//----- nvinfo : EIATTR_MERCURY_ISA_VERSION
	.align		4
.L_22:
        /*0c78*/ 	.byte	0x03, 0x5f
        /*0c7a*/ 	.short	0x0101


	//----- nvinfo : EIATTR_INT_WARP_WIDE_INSTR_OFFSETS
	.align		4
        /*0c7c*/ 	.byte	0x04, 0x31
        /*0c7e*/ 	.short	(.L_24 - .L_23)


	//   ....[0]....
.L_23:
        /*0c80*/ 	.word	0x00000510


	//   ....[1]....
        /*0c84*/ 	.word	0x00000530


	//   ....[2]....
        /*0c88*/ 	.word	0x00000680


	//----- nvinfo : EIATTR_COOP_GROUP_MASK_REGIDS
	.align		4
.L_24:
        /*0c8c*/ 	.byte	0x04, 0x29
        /*0c8e*/ 	.short	(.L_26 - .L_25)


	//   ....[0]....
.L_25:
        /*0c90*/ 	.word	0xffffffff


	//   ....[1]....
        /*0c94*/ 	.word	0xffffffff


	//   ....[2]....
        /*0c98*/ 	.word	0xffffffff


	//   ....[3]....
        /*0c9c*/ 	.word	0xffffffff


	//   ....[4]....
        /*0ca0*/ 	.word	0xffffffff


	//   ....[5]....
        /*0ca4*/ 	.word	0xffffffff


	//----- nvinfo : EIATTR_COOP_GROUP_INSTR_OFFSETS
	.align		4
.L_26:
        /*0ca8*/ 	.byte	0x04, 0x28
        /*0caa*/ 	.short	(.L_28 - .L_27)


	//   ....[0]....
.L_27:
        /*0cac*/ 	.word	0x00000070


	//   ....[1]....
        /*0cb0*/ 	.word	0x00000080


	//   ....[2]....
        /*0cb4*/ 	.word	0x000001a0


	//   ....[3]....
        /*0cb8*/ 	.word	0x000003a0


	//   ....[4]....
        /*0cbc*/ 	.word	0x00000790


	//   ....[5]....
        /*0cc0*/ 	.word	0x00001510


	//----- nvinfo : EIATTR_REG_RECONFIG
	.align		4
.L_28:
        /*0cc4*/ 	.byte	0x01, 0x54
	.zero		2


	//----- nvinfo : EIATTR_MBARRIER_INSTR_OFFSETS
	.align		4
        /*0cc8*/ 	.byte	0x04, 0x39
        /*0cca*/ 	.short	(.L_30 - .L_29)


	//   ....[0]....
.L_29:
        /*0ccc*/ 	.word	0x00000320
        /*0cd0*/ 	.word	0x000000ff
        /*0cd4*/ 	.word	0x00000000
        /*0cd8*/ 	.short	0x0100
        /*0cda*/ 	.byte	0x09
	.zero		1


	//   ....[1]....
        /*0cdc*/ 	.word	0x00000330
        /*0ce0*/ 	.word	0x000000ff
        /*0ce4*/ 	.word	0x00000018
        /*0ce8*/ 	.short	0x0100
        /*0cea*/ 	.byte	0x09
	.zero		1


	//   ....[2]....
        /*0cec*/ 	.word	0x00000340
        /*0cf0*/ 	.word	0x000000ff
        /*0cf4*/ 	.word	0x00000008
        /*0cf8*/ 	.short	0x0100
        /*0cfa*/ 	.byte	0x09
	.zero		1


	//   ....[3]....
        /*0cfc*/ 	.word	0x00000350
        /*0d00*/ 	.word	0x000000ff
        /*0d04*/ 	.word	0x00000020
        /*0d08*/ 	.short	0x0100
        /*0d0a*/ 	.byte	0x09
	.zero		1


	//   ....[4]....
        /*0d0c*/ 	.word	0x00000360
        /*0d10*/ 	.word	0x000000ff
        /*0d14*/ 	.word	0x00000010
        /*0d18*/ 	.short	0x0100
        /*0d1a*/ 	.byte	0x09
	.zero		1


	//   ....[5]....
        /*0d1c*/ 	.word	0x00000370
        /*0d20*/ 	.word	0x000000ff
        /*0d24*/ 	.word	0x00000028
        /*0d28*/ 	.short	0x0100
        /*0d2a*/ 	.byte	0x09
	.zero		1


	//   ....[6]....
        /*0d2c*/ 	.word	0x00000710
        /*0d30*/ 	.word	0x000000ff
        /*0d34*/ 	.word	0x00000040
        /*0d38*/ 	.short	0x0100
        /*0d3a*/ 	.byte	0x06
	.zero		1


	//   ....[7]....
        /*0d3c*/ 	.word	0x00000740
        /*0d40*/ 	.word	0x000000ff
        /*0d44*/ 	.word	0x00000048
        /*0d48*/ 	.short	0x0100
        /*0d4a*/ 	.byte	0x06
	.zero		1


	//   ....[8]....
        /*0d4c*/ 	.word	0x00001d20
        /*0d50*/ 	.word	0x000000ff
        /*0d54*/ 	.word	0x00000000
        /*0d58*/ 	.short	0x010a
        /*0d5a*/ 	.byte	0x06
	.zero		1


	//   ....[9]....
        /*0d5c*/ 	.word	0x00001d60
        /*0d60*/ 	.word	0x000000ff
        /*0d64*/ 	.word	0x00000000
        /*0d68*/ 	.short	0x010a
        /*0d6a*/ 	.byte	0x06
	.zero		1


	//   ....[10]....
        /*0d6c*/ 	.word	0x00002f70
        /*0d70*/ 	.word	0x000000ff
        /*0d74*/ 	.word	0x00000000
        /*0d78*/ 	.short	0x010a
        /*0d7a*/ 	.byte	0x09
	.zero		1


	//   ....[11]....
        /*0d7c*/ 	.word	0x00002fb0
        /*0d80*/ 	.word	0x000000ff
        /*0d84*/ 	.word	0x00000000
        /*0d88*/ 	.short	0x010a
        /*0d8a*/ 	.byte	0x09
	.zero		1


	//   ....[12]....
        /*0d8c*/ 	.word	0x00004010
        /*0d90*/ 	.word	0x000000e5
        /*0d94*/ 	.word	0x00000000
        /*0d98*/ 	.short	0x0101
        /*0d9a*/ 	.byte	0x3f
	.zero		1


	//   ....[13]....
        /*0d9c*/ 	.word	0x00005200
        /*0da0*/ 	.word	0x00000018
        /*0da4*/ 	.word	0x00000000
        /*0da8*/ 	.short	0x0101
        /*0daa*/ 	.byte	0x3f
	.zero		1


	//   ....[14]....
        /*0dac*/ 	.word	0x0000f430
        /*0db0*/ 	.word	0x0000000d
        /*0db4*/ 	.word	0x00000018
        /*0db8*/ 	.short	0x010a
        /*0dba*/ 	.byte	0x3f
	.zero		1


	//   ....[15]....
        /*0dbc*/ 	.word	0x0000f800
        /*0dc0*/ 	.word	0x00000005
        /*0dc4*/ 	.word	0x00000048
        /*0dc8*/ 	.short	0x0101
        /*0dca*/ 	.byte	0x3f
	.zero		1


	//   ....[16]....
        /*0dcc*/ 	.word	0x0000ff90
        /*0dd0*/ 	.word	0x00000007
        /*0dd4*/ 	.word	0x00000000
        /*0dd8*/ 	.short	0x010a
        /*0dda*/ 	.byte	0x3f
	.zero		1


	//   ....[17]....
        /*0ddc*/ 	.word	0x00010010
        /*0de0*/ 	.word	0x00000006
        /*0de4*/ 	.word	0x00000000
        /*0de8*/ 	.short	0x010a
        /*0dea*/ 	.byte	0x3f
	.zero		1


	//   ....[18]....
        /*0dec*/ 	.word	0x000100a0
        /*0df0*/ 	.word	0x00000003
        /*0df4*/ 	.word	0x00000000
        /*0df8*/ 	.short	0x010a
        /*0dfa*/ 	.byte	0x3f
	.zero		1


	//   ....[19]....
        /*0dfc*/ 	.word	0x00010110
        /*0e00*/ 	.word	0x00000003
        /*0e04*/ 	.word	0x00000000
        /*0e08*/ 	.short	0x010a
        /*0e0a*/ 	.byte	0x3f
	.zero		1


	//   ....[20]....
        /*0e0c*/ 	.word	0x00010180
        /*0e10*/ 	.word	0x00000000
        /*0e14*/ 	.word	0x00000000
        /*0e18*/ 	.short	0x010a
        /*0e1a*/ 	.byte	0x3f
	.zero		1


	//   ....[21]....
        /*0e1c*/ 	.word	0x00010260
        /*0e20*/ 	.word	0x0000000d
        /*0e24*/ 	.word	0x00000018
        /*0e28*/ 	.short	0x010a
        /*0e2a*/ 	.byte	0x3f
	.zero		1


	//   ....[22]....
        /*0e2c*/ 	.word	0x00010330
        /*0e30*/ 	.word	0x00000007
        /*0e34*/ 	.word	0x00000000
        /*0e38*/ 	.short	0x010a
        /*0e3a*/ 	.byte	0x3f
	.zero		1


	//   ....[23]....
        /*0e3c*/ 	.word	0x00010380
        /*0e40*/ 	.word	0x00000006
        /*0e44*/ 	.word	0x00000000
        /*0e48*/ 	.short	0x010a
        /*0e4a*/ 	.byte	0x3f
	.zero		1


	//----- nvinfo : EIATTR_NUM_MBARRIERS
	.align		4
.L_30:
        /*0e4c*/ 	.byte	0x03, 0x38
        /*0e4e*/ 	.short	0x0008


	//----- nvinfo : EIATTR_EXIT_INSTR_OFFSETS
	.align		4
        /*0e50*/ 	.byte	0x04, 0x1c
        /*0e52*/ 	.short	(.L_32 - .L_31)


	//   ....[0]....
.L_31:
        /*0e54*/ 	.word	0x00000920


	//   ....[1]....
        /*0e58*/ 	.word	0x000011b0


	//   ....[2]....
        /*0e5c*/ 	.word	0x0000eb20


	//   ....[3]....
        /*0e60*/ 	.word	0x0000f0b0


	//   ....[4]....
        /*0e64*/ 	.word	0x000100f0


	//----- nvinfo : EIATTR_MAX_THREADS
	.align		4
.L_32:
        /*0e68*/ 	.byte	0x04, 0x05
        /*0e6a*/ 	.short	(.L_34 - .L_33)
.L_33:
        /*0e6c*/ 	.word	0x00000180
        /*0e70*/ 	.word	0x00000001
        /*0e74*/ 	.word	0x00000001


	//----- nvinfo : EIATTR_CRS_STACK_SIZE
	.align		4
.L_34:
        /*0e78*/ 	.byte	0x04, 0x1e
        /*0e7a*/ 	.short	(.L_36 - .L_35)
.L_35:
        /*0e7c*/ 	.word	0x00000000


	//----- nvinfo : EIATTR_CBANK_PARAM_SIZE
	.align		4
.L_36:
        /*0e80*/ 	.byte	0x03, 0x19
        /*0e82*/ 	.short	0x0470


	//----- nvinfo : EIATTR_PARAM_CBANK
	.align		4
        /*0e84*/ 	.byte	0x04, 0x0a
        /*0e86*/ 	.short	(.L_38 - .L_37)
	.align		4
.L_37:
        /*0e88*/ 	.word	index@(.nv.constant0._ZN7cutlass13device_kernelINS_4gemm6kernel13GemmUniversalIN4cute5tupleIJiiiiEEENS1_10collective13CollectiveMmaINS1_37MainloopSm90TmaGmmaWarpSpecializedFP8ILi3ENS5_IJNS4_1CILi1EEENSA_ILi2EEESB_EEENS1_35KernelTmaWarpSpecializedCooperativeEEENS5_IJNSA_ILi128EEENSA_ILi256EEENSA_ILi64EEEEEENS_12float_e4m3_tENS5_IJlSB_lEEESK_SL_NS4_8TiledMMAINS4_8MMA_AtomIJNS4_4SM904GMMA31MMA_64x256x32_F32E4M3E4M3_SS_TNILNSP_7ScaleInE1ELSR_1EEEEEENS4_6LayoutINS5_IJSC_SB_SB_EEENS5_IJSB_NSA_ILi0EEESW_EEEEENS5_IJNS4_10UnderscoreESZ_SZ_EEEEENS4_23SM90_TMA_LOAD_MULTICASTENS4_14ComposedLayoutINS4_7SwizzleILi2ELi4ELi3EEENS4_18smem_ptr_flag_bitsILi8EEENSU_INS5_IJNSA_ILi8EEESI_EEENS5_IJSI_SB_EEEEEEEvNS4_8identityENS4_13SM90_TMA_LOADES1C_vS1D_EENS_8epilogue10collective6detail29Sm90TmaWarpSpecializedAdapterINS1H_15DefaultEpilogueISK_SL_SL_NS1G_6thread17LinearCombinationISK_Li1EffLNS1L_9ScaleType4KindE0ELNS_15FloatRoundStyleE2ESK_EENS1_15EpilogueDefaultEEEEEvvEEEEvNT_6ParamsE)
        /*0e8c*/ 	.short	0x0210
        /*0e8e*/ 	.short	0x0470


	//----- nvinfo : EIATTR_SW_WAR
	.align		4
.L_38:
        /*0e90*/ 	.byte	0x04, 0x36
        /*0e92*/ 	.short	(.L_40 - .L_39)
.L_39:
        /*0e94*/ 	.word	0x00000008
.L_40:


//--------------------- .nv.callgraph             --------------------------
	.section	.nv.callgraph,"",@"SHT_CUDA_CALLGRAPH"
	.align	4
	.sectionentsize	8
	.align		4
        /*0000*/ 	.word	0x00000000
	.align		4
        /*0004*/ 	.word	0xffffffff
	.align		4
        /*0008*/ 	.word	0x00000000
	.align		4
        /*000c*/ 	.word	0xfffffffe
	.align		4
        /*0010*/ 	.word	0x00000000
	.align		4
        /*0014*/ 	.word	0xfffffffd
	.align		4
        /*0018*/ 	.word	0x00000000
	.align		4
        /*001c*/ 	.word	0xfffffffc


//--------------------- .nv.constant4             --------------------------
	.section	.nv.constant4,"a",@progbits
	.align	8
	.align		8
.nv.constant4:
        /*0000*/ 	.dword	_ZN39_INTERNAL_d0b57847_4_k_cu_cbc0710c_44104cuda3std3__45__cpo5beginE
	.align		8
        /*0008*/ 	.dword	_ZN39_INTERNAL_d0b57847_4_k_cu_cbc0710c_44104cuda3std3__45__cpo3endE
	.align		8
        /*0010*/ 	.dword	_ZN39_INTERNAL_d0b57847_4_k_cu_cbc0710c_44104cuda3std3__45__cpo6cbeginE
	.align		8
        /*0018*/ 	.dword	_ZN39_INTERNAL_d0b57847_4_k_cu_cbc0710c_44104cuda3std3__45__cpo4cendE
	.align		8
        /*0020*/ 	.dword	_ZN39_INTERNAL_d0b57847_4_k_cu_cbc0710c_44104cuda3std3__441_GLOBAL__N__d0b57847_4_k_cu_cbc0710c_44106ignoreE
	.align		8
        /*0028*/ 	.dword	_ZN39_INTERNAL_d0b57847_4_k_cu_cbc0710c_44104cuda3std3__419piecewise_constructE
	.align		8
        /*0030*/ 	.dword	_ZN39_INTERNAL_d0b57847_4_k_cu_cbc0710c_44104cuda3std3__48in_placeE
	.align		8
        /*0038*/ 	.dword	_ZN39_INTERNAL_d0b57847_4_k_cu_cbc0710c_44104cuda3std6ranges3__45__cpo4swapE
	.align		8
        /*0040*/ 	.dword	_ZN39_INTERNAL_d0b57847_4_k_cu_cbc0710c_44104cuda3std6ranges3__45__cpo9iter_moveE
	.align		8
        /*0048*/ 	.dword	_ZN39_INTERNAL_d0b57847_4_k_cu_cbc0710c_44104cute7productE
	.align		8
        /*0050*/ 	.dword	_ZN39_INTERNAL_d0b57847_4_k_cu_cbc0710c_44104cute1_E


//--------------------- .text._ZN7cutlass13device_kernelINS_4gemm6kernel13GemmUniversalIN4cute5tupleIJiiiiEEENS1_10collective13CollectiveMmaINS1_37MainloopSm90TmaGmmaWarpSpecializedFP8ILi3ENS5_IJNS4_1CILi1EEENSA_ILi2EEESB_EEENS1_35KernelTmaWarpSpecializedCooperativeEEENS5_IJNSA_ILi128EEENSA_ILi256EEENSA_ILi64EEEEEENS_12float_e4m3_tENS5_IJlSB_lEEESK_SL_NS4_8TiledMMAINS4_8MMA_AtomIJNS4_4SM904GMMA31MMA_64x256x32_F32E4M3E4M3_SS_TNILNSP_7ScaleInE1ELSR_1EEEEEENS4_6LayoutINS5_IJSC_SB_SB_EEENS5_IJSB_NSA_ILi0EEESW_EEEEENS5_IJNS4_10UnderscoreESZ_SZ_EEEEENS4_23SM90_TMA_LOAD_MULTICASTENS4_14ComposedLayoutINS4_7SwizzleILi2ELi4ELi3EEENS4_18smem_ptr_flag_bitsILi8EEENSU_INS5_IJNSA_ILi8EEESI_EEENS5_IJSI_SB_EEEEEEEvNS4_8identityENS4_13SM90_TMA_LOADES1C_vS1D_EENS_8epilogue10collective6detail29Sm90TmaWarpSpecializedAdapterINS1H_15DefaultEpilogueISK_SL_SL_NS1G_6thread17LinearCombinationISK_Li1EffLNS1L_9ScaleType4KindE0ELNS_15FloatRoundStyleE2ESK_EENS1_15EpilogueDefaultEEEEEvvEEEEvNT_6ParamsE --------------------------
	.section	.text._ZN7cutlass13device_kernelINS_4gemm6kernel13GemmUniversalIN4cute5tupleIJiiiiEEENS1_10collective13CollectiveMmaINS1_37MainloopSm90TmaGmmaWarpSpecializedFP8ILi3ENS5_IJNS4_1CILi1EEENSA_ILi2EEESB_EEENS1_35KernelTmaWarpSpecializedCooperativeEEENS5_IJNSA_ILi128EEENSA_ILi256EEENSA_ILi64EEEEEENS_12float_e4m3_tENS5_IJlSB_lEEESK_SL_NS4_8TiledMMAINS4_8MMA_AtomIJNS4_4SM904GMMA31MMA_64x256x32_F32E4M3E4M3_SS_TNILNSP_7ScaleInE1ELSR_1EEEEEENS4_6LayoutINS5_IJSC_SB_SB_EEENS5_IJSB_NSA_ILi0EEESW_EEEEENS5_IJNS4_10UnderscoreESZ_SZ_EEEEENS4_23SM90_TMA_LOAD_MULTICASTENS4_14ComposedLayoutINS4_7SwizzleILi2ELi4ELi3EEENS4_18smem_ptr_flag_bitsILi8EEENSU_INS5_IJNSA_ILi8EEESI_EEENS5_IJSI_SB_EEEEEEEvNS4_8identityENS4_13SM90_TMA_LOADES1C_vS1D_EENS_8epilogue10collective6detail29Sm90TmaWarpSpecializedAdapterINS1H_15DefaultEpilogueISK_SL_SL_NS1G_6thread17LinearCombinationISK_Li1EffLNS1L_9ScaleType4KindE0ELNS_15FloatRoundStyleE2ESK_EENS1_15EpilogueDefaultEEEEEvvEEEEvNT_6ParamsE,"ax",@progbits
	.align	128
.text._ZN7cutlass13device_kernelINS_4gemm6kernel13GemmUniversalIN4cute5tupleIJiiiiEEENS1_10collective13CollectiveMmaINS1_37MainloopSm90TmaGmmaWarpSpecializedFP8ILi3ENS5_IJNS4_1CILi1EEENSA_ILi2EEESB_EEENS1_35KernelTmaWarpSpecializedCooperativeEEENS5_IJNSA_ILi128EEENSA_ILi256EEENSA_ILi64EEEEEENS_12float_e4m3_tENS5_IJlSB_lEEESK_SL_NS4_8TiledMMAINS4_8MMA_AtomIJNS4_4SM904GMMA31MMA_64x256x32_F32E4M3E4M3_SS_TNILNSP_7ScaleInE1ELSR_1EEEEEENS4_6LayoutINS5_IJSC_SB_SB_EEENS5_IJSB_NSA_ILi0EEESW_EEEEENS5_IJNS4_10UnderscoreESZ_SZ_EEEEENS4_23SM90_TMA_LOAD_MULTICASTENS4_14ComposedLayoutINS4_7SwizzleILi2ELi4ELi3EEENS4_18smem_ptr_flag_bitsILi8EEENSU_INS5_IJNSA_ILi8EEESI_EEENS5_IJSI_SB_EEEEEEEvNS4_8identityENS4_13SM90_TMA_LOADES1C_vS1D_EENS_8epilogue10collective6detail29Sm90TmaWarpSpecializedAdapterINS1H_15DefaultEpilogueISK_SL_SL_NS1G_6thread17LinearCombinationISK_Li1EffLNS1L_9ScaleType4KindE0ELNS_15FloatRoundStyleE2ESK_EENS1_15EpilogueDefaultEEEEEvvEEEEvNT_6ParamsE:
        .type           _ZN7cutlass13device_kernelINS_4gemm6kernel13GemmUniversalIN4cute5tupleIJiiiiEEENS1_10collective13CollectiveMmaINS1_37MainloopSm90TmaGmmaWarpSpecializedFP8ILi3ENS5_IJNS4_1CILi1EEENSA_ILi2EEESB_EEENS1_35KernelTmaWarpSpecializedCooperativeEEENS5_IJNSA_ILi128EEENSA_ILi256EEENSA_ILi64EEEEEENS_12float_e4m3_tENS5_IJlSB_lEEESK_SL_NS4_8TiledMMAINS4_8MMA_AtomIJNS4_4SM904GMMA31MMA_64x256x32_F32E4M3E4M3_SS_TNILNSP_7ScaleInE1ELSR_1EEEEEENS4_6LayoutINS5_IJSC_SB_SB_EEENS5_IJSB_NSA_ILi0EEESW_EEEEENS5_IJNS4_10UnderscoreESZ_SZ_EEEEENS4_23SM90_TMA_LOAD_MULTICASTENS4_14ComposedLayoutINS4_7SwizzleILi2ELi4ELi3EEENS4_18smem_ptr_flag_bitsILi8EEENSU_INS5_IJNSA_ILi8EEESI_EEENS5_IJSI_SB_EEEEEEEvNS4_8identityENS4_13SM90_TMA_LOADES1C_vS1D_EENS_8epilogue10collective6detail29Sm90TmaWarpSpecializedAdapterINS1H_15DefaultEpilogueISK_SL_SL_NS1G_6thread17LinearCombinationISK_Li1EffLNS1L_9ScaleType4KindE0ELNS_15FloatRoundStyleE2ESK_EENS1_15EpilogueDefaultEEEEEvvEEEEvNT_6ParamsE,@function
        .size           _ZN7cutlass13device_kernelINS_4gemm6kernel13GemmUniversalIN4cute5tupleIJiiiiEEENS1_10collective13CollectiveMmaINS1_37MainloopSm90TmaGmmaWarpSpecializedFP8ILi3ENS5_IJNS4_1CILi1EEENSA_ILi2EEESB_EEENS1_35KernelTmaWarpSpecializedCooperativeEEENS5_IJNSA_ILi128EEENSA_ILi256EEENSA_ILi64EEEEEENS_12float_e4m3_tENS5_IJlSB_lEEESK_SL_NS4_8TiledMMAINS4_8MMA_AtomIJNS4_4SM904GMMA31MMA_64x256x32_F32E4M3E4M3_SS_TNILNSP_7ScaleInE1ELSR_1EEEEEENS4_6LayoutINS5_IJSC_SB_SB_EEENS5_IJSB_NSA_ILi0EEESW_EEEEENS5_IJNS4_10UnderscoreESZ_SZ_EEEEENS4_23SM90_TMA_LOAD_MULTICASTENS4_14ComposedLayoutINS4_7SwizzleILi2ELi4ELi3EEENS4_18smem_ptr_flag_bitsILi8EEENSU_INS5_IJNSA_ILi8EEESI_EEENS5_IJSI_SB_EEEEEEEvNS4_8identityENS4_13SM90_TMA_LOADES1C_vS1D_EENS_8epilogue10collective6detail29Sm90TmaWarpSpecializedAdapterINS1H_15DefaultEpilogueISK_SL_SL_NS1G_6thread17LinearCombinationISK_Li1EffLNS1L_9ScaleType4KindE0ELNS_15FloatRoundStyleE2ESK_EENS1_15EpilogueDefaultEEEEEvvEEEEvNT_6ParamsE,(.L_x_332 - _ZN7cutlass13device_kernelINS_4gemm6kernel13GemmUniversalIN4cute5tupleIJiiiiEEENS1_10collective13CollectiveMmaINS1_37MainloopSm90TmaGmmaWarpSpecializedFP8ILi3ENS5_IJNS4_1CILi1EEENSA_ILi2EEESB_EEENS1_35KernelTmaWarpSpecializedCooperativeEEENS5_IJNSA_ILi128EEENSA_ILi256EEENSA_ILi64EEEEEENS_12float_e4m3_tENS5_IJlSB_lEEESK_SL_NS4_8TiledMMAINS4_8MMA_AtomIJNS4_4SM904GMMA31MMA_64x256x32_F32E4M3E4M3_SS_TNILNSP_7ScaleInE1ELSR_1EEEEEENS4_6LayoutINS5_IJSC_SB_SB_EEENS5_IJSB_NSA_ILi0EEESW_EEEEENS5_IJNS4_10UnderscoreESZ_SZ_EEEEENS4_23SM90_TMA_LOAD_MULTICASTENS4_14ComposedLayoutINS4_7SwizzleILi2ELi4ELi3EEENS4_18smem_ptr_flag_bitsILi8EEENSU_INS5_IJNSA_ILi8EEESI_EEENS5_IJSI_SB_EEEEEEEvNS4_8identityENS4_13SM90_TMA_LOADES1C_vS1D_EENS_8epilogue10collective6detail29Sm90TmaWarpSpecializedAdapterINS1H_15DefaultEpilogueISK_SL_SL_NS1G_6thread17LinearCombinationISK_Li1EffLNS1L_9ScaleType4KindE0ELNS_15FloatRoundStyleE2ESK_EENS1_15EpilogueDefaultEEEEEvvEEEEvNT_6ParamsE)
        .other          _ZN7cutlass13device_kernelINS_4gemm6kernel13GemmUniversalIN4cute5tupleIJiiiiEEENS1_10collective13CollectiveMmaINS1_37MainloopSm90TmaGmmaWarpSpecializedFP8ILi3ENS5_IJNS4_1CILi1EEENSA_ILi2EEESB_EEENS1_35KernelTmaWarpSpecializedCooperativeEEENS5_IJNSA_ILi128EEENSA_ILi256EEENSA_ILi64EEEEEENS_12float_e4m3_tENS5_IJlSB_lEEESK_SL_NS4_8TiledMMAINS4_8MMA_AtomIJNS4_4SM904GMMA31MMA_64x256x32_F32E4M3E4M3_SS_TNILNSP_7ScaleInE1ELSR_1EEEEEENS4_6LayoutINS5_IJSC_SB_SB_EEENS5_IJSB_NSA_ILi0EEESW_EEEEENS5_IJNS4_10UnderscoreESZ_SZ_EEEEENS4_23SM90_TMA_LOAD_MULTICASTENS4_14ComposedLayoutINS4_7SwizzleILi2ELi4ELi3EEENS4_18smem_ptr_flag_bitsILi8EEENSU_INS5_IJNSA_ILi8EEESI_EEENS5_IJSI_SB_EEEEEEEvNS4_8identityENS4_13SM90_TMA_LOADES1C_vS1D_EENS_8epilogue10collective6detail29Sm90TmaWarpSpecializedAdapterINS1H_15DefaultEpilogueISK_SL_SL_NS1G_6thread17LinearCombinationISK_Li1EffLNS1L_9ScaleType4KindE0ELNS_15FloatRoundStyleE2ESK_EENS1_15EpilogueDefaultEEEEEvvEEEEvNT_6ParamsE,@"STO_CUDA_ENTRY STV_DEFAULT"
_ZN7cutlass13device_kernelINS_4gemm6kernel13GemmUniversalIN4cute5tupleIJiiiiEEENS1_10collective13CollectiveMmaINS1_37MainloopSm90TmaGmmaWarpSpecializedFP8ILi3ENS5_IJNS4_1CILi1EEENSA_ILi2EEESB_EEENS1_35KernelTmaWarpSpecializedCooperativeEEENS5_IJNSA_ILi128EEENSA_ILi256EEENSA_ILi64EEEEEENS_12float_e4m3_tENS5_IJlSB_lEEESK_SL_NS4_8TiledMMAINS4_8MMA_AtomIJNS4_4SM904GMMA31MMA_64x256x32_F32E4M3E4M3_SS_TNILNSP_7ScaleInE1ELSR_1EEEEEENS4_6LayoutINS5_IJSC_SB_SB_EEENS5_IJSB_NSA_ILi0EEESW_EEEEENS5_IJNS4_10UnderscoreESZ_SZ_EEEEENS4_23SM90_TMA_LOAD_MULTICASTENS4_14ComposedLayoutINS4_7SwizzleILi2ELi4ELi3EEENS4_18smem_ptr_flag_bitsILi8EEENSU_INS5_IJNSA_ILi8EEESI_EEENS5_IJSI_SB_EEEEEEEvNS4_8identityENS4_13SM90_TMA_LOADES1C_vS1D_EENS_8epilogue10collective6detail29Sm90TmaWarpSpecializedAdapterINS1H_15DefaultEpilogueISK_SL_SL_NS1G_6thread17LinearCombinationISK_Li1EffLNS1L_9ScaleType4KindE0ELNS_15FloatRoundStyleE2ESK_EENS1_15EpilogueDefaultEEEEEvvEEEEvNT_6ParamsE:
[----:B------:R-:W0:Y:S02]  /*0000*/  LDC R1, c[0x0][0x28] ;  /* 0x00000a00ff017b82 */ /* 0x000e240000000800 */
[----:B0-----:R-:W-:Y:S01]  /*0010*/  VIADD R1, R1, 0xffffff00 ;  /* 0xffffff0001017836 */ /* 0x001fe20000000000 */
[----:B------:R-:W0:Y:S01]  /*0020*/  S2R R5, SR_TID.X ;  /* 0x0000000000057919 */ /* 0x000e220000002100 */
[----:B------:R-:W-:Y:S01]  /*0030*/  ELECT P0, URZ, PT ;  /* 0x00000000003f782f */ /* 0x000fe20003800000 */
[----:B------:R-:W-:Y:S01]  /*0040*/  BSSY B0, `(.L_x_0) ;  /* 0x0000015000007945 */ /* 0x000fe20003800000 */
[--C-:B0-----:R-:W-:Y:S02]  /*0050*/  SHF.R.U32.HI R0, RZ, 0x5, R5.reuse ;  /* 0x00000005ff007819 */ /* 0x101fe40000011605 */
[----:B------:R-:W-:-:S03]  /*0060*/  SHF.R.U32.HI R2, RZ, 0x7, R5 ;  /* 0x00000007ff027819 */ /* 0x000fc60000011605 */
[----:B------:R-:W0:Y:S04]  /*0070*/  SHFL.IDX PT, R3, R0, RZ, 0x1f ;  /* 0x00001fff00037589 */ /* 0x000e2800000e0000 */
[----:B------:R-:W1:Y:S01]  /*0080*/  SHFL.IDX PT, R2, R2, RZ, 0x1f ;  /* 0x00001fff02027589 */ /* 0x000e6200000e0000 */
[----:B0-----:R-:W-:Y:S02]  /*0090*/  R2UR UR4, R3 ;  /* 0x00000000030472ca */ /* 0x001fe400000e0000 */
[----:B-1----:R-:W-:-:S11]  /*00a0*/  R2UR UR6, R2 ;  /* 0x00000000020672ca */ /* 0x002fd600000e0000 */
[----:B------:R-:W-:Y:S02]  /*00b0*/  USHF.R.S32.HI UR5, URZ, 0x1f, UR4 ;  /* 0x0000001f3f057899 */ /* 0x000fe40008011404 */
[----:B------:R-:W-:Y:S02]  /*00c0*/  ISETP.NE.OR P0, PT, RZ, UR4, !P0 ;  /* 0x00000004ff007c0c */ /* 0x000fe4000c705670 */
[----:B------:R-:W-:-:S04]  /*00d0*/  ULEA.HI UR5, UR5, UR4, URZ, 0x2 ;  /* 0x0000000405057291 */ /* 0x000fc8000f8f103f */
[----:B------:R-:W-:-:S04]  /*00e0*/  ULOP3.LUT UR5, UR5, 0xfffffffc, URZ, 0xc0, !UPT ;  /* 0xfffffffc05057892 */ /* 0x000fc8000f8ec03f */
[----:B------:R-:W-:-:S03]  /*00f0*/  UIADD3 UR8, UR4, -UR5, URZ ;  /* 0x8000000504087290 */ /* 0x000fc6000fffe03f */
[----:B------:R-:W-:Y:S09]  /*0100*/  @P0 BRA `(.L_x_1) ;  /* 0x0000000000200947 */ /* 0x000ff20003800000 */
[----:B------:R-:W-:Y:S02]  /*0110*/  ULDC.64 UR4, c[0x0][0x198] ;  /* 0x0000660000047ab9 */ /* 0x000fe40000000a00 */
[----:B------:R-:W-:Y:S02]  /*0120*/  UIADD3 UR10, UP0, UR4, 0xf0, URZ ;  /* 0x000000f0040a7890 */ /* 0x000fe4000ff1e03f */
[----:B------:R-:W-:Y:S02]  /*0130*/  UIADD3 UR4, UP1, UR4, 0x1f0, URZ ;  /* 0x000001f004047890 */ /* 0x000fe4000ff3e03f */
[----:B------:R-:W-:Y:S02]  /*0140*/  UIADD3.X UR11, URZ, UR5, URZ, UP0, !UPT ;  /* 0x000000053f0b7290 */ /* 0x000fe400087fe43f */
[----:B------:R-:W-:-:S07]  /*0150*/  UIADD3.X UR5, URZ, UR5, URZ, UP1, !UPT ;  /* 0x000000053f057290 */ /* 0x000fce0008ffe43f */
[----:B------:R0:W-:Y:S02]  /*0160*/  UTMACCTL.PF [UR10] ;  /* 0x000000000a0079b9 */ /* 0x0001e40008040000 */
[----:B------:R0:W-:Y:S02]  /*0170*/  UTMACCTL.PF [UR4] ;  /* 0x00000000040079b9 */ /* 0x0001e40008040000 */
[----:B0-----:R-:W-:Y:S01]  /*0180*/  NOP ;  /* 0x0000000000007918 */ /* 0x001fe20000000000 */
.L_x_1:
[----:B------:R-:W-:Y:S05]  /*0190*/  BSYNC B0 ;  /* 0x0000000000007941 */ /* 0x000fea0003800000 */
.L_x_0:
[----:B------:R-:W0:Y:S01]  /*01a0*/  SHFL.IDX PT, R3, R0, RZ, 0x1f ;  /* 0x00001fff00037589 */ /* 0x000e2200000e0000 */
[----:B------:R-:W-:Y:S01]  /*01b0*/  UISETP.NE.AND UP0, UPT, UR8, 0x3, UPT ;  /* 0x000000030800788c */ /* 0x000fe2000bf05270 */
[----:B------:R-:W-:Y:S01]  /*01c0*/  ISETP.NE.AND P2, PT, RZ, UR6, PT ;  /* 0x00000006ff007c0c */ /* 0x000fe2000bf45270 */
[----:B------:R-:W-:Y:S02]  /*01d0*/  UIADD3 UR10, UR6, -0x1, URZ ;  /* 0xffffffff060a7890 */ /* 0x000fe4000fffe03f */
[----:B------:R-:W-:Y:S02]  /*01e0*/  UISETP.EQ.OR UP0, UPT, UR8, URZ, !UP0 ;  /* 0x0000003f0800728c */ /* 0x000fe4000c702670 */
[----:B------:R-:W-:Y:S02]  /*01f0*/  UISETP.GE.U32.AND UP1, UPT, UR10, 0x2, UPT ;  /* 0x000000020a00788c */ /* 0x000fe4000bf26070 */
[----:B------:R-:W-:-:S04]  /*0200*/  UISETP.EQ.AND UP0, UPT, UR6, URZ, UP0 ;  /* 0x0000003f0600728c */ /* 0x000fc80008702270 */
[----:B------:R-:W-:-:S04]  /*0210*/  USEL UR13, URZ, 0x1, !UP0 ;  /* 0x000000013f0d7887 */ /* 0x000fc8000c000000 */
[----:B------:R-:W-:Y:S01]  /*0220*/  USEL UR13, UR13, 0x2, UP1 ;  /* 0x000000020d0d7887 */ /* 0x000fe20008800000 */
[----:B0-----:R-:W-:-:S13]  /*0230*/  ISETP.NE.AND P0, PT, R3, RZ, PT ;  /* 0x000000ff0300720c */ /* 0x001fda0003f05270 */
[----:B------:R-:W-:Y:S05]  /*0240*/  @P0 BRA `(.L_x_2) ;  /* 0x0000000000500947 */ /* 0x000fea0003800000 */
[----:B------:R-:W0:Y:S01]  /*0250*/  S2UR UR9, SR_CgaCtaId ;  /* 0x00000000000979c3 */ /* 0x000e220000008800 */
[----:B------:R-:W-:Y:S01]  /*0260*/  UMOV UR4, 0x400 ;  /* 0x0000040000047882 */ /* 0x000fe20000000000 */
[----:B------:R-:W-:Y:S01]  /*0270*/  UMOV UR5, 0x1 ;  /* 0x0000000100057882 */ /* 0x000fe20000000000 */
[----:B------:R-:W-:Y:S01]  /*0280*/  UMOV UR6, 0x4 ;  /* 0x0000000400067882 */ /* 0x000fe20000000000 */
[----:B------:R-:W-:Y:S01]  /*0290*/  ELECT P0, URZ, PT ;  /* 0x00000000003f782f */ /* 0x000fe20003800000 */
[----:B------:R-:W-:-:S04]  /*02a0*/  UIADD3 UR6, -UR6, 0x100000, URZ ;  /* 0x0010000006067890 */ /* 0x000fc8000fffe13f */
[----:B------:R-:W-:Y:S02]  /*02b0*/  USHF.L.U32 UR7, UR6, 0xb, URZ ;  /* 0x0000000b06077899 */ /* 0x000fe4000800063f */
[----:B------:R-:W-:Y:S02]  /*02c0*/  USHF.L.U32 UR6, UR6, 0x1, URZ ;  /* 0x0000000106067899 */ /* 0x000fe4000800063f */
[----:B0-----:R-:W-:Y:S02]  /*02d0*/  ULEA UR9, UR9, UR4, 0x18 ;  /* 0x0000000409097291 */ /* 0x001fe4000f8ec03f */
[----:B------:R-:W-:-:S04]  /*02e0*/  UIADD3 UR4, -UR5, 0x100000, URZ ;  /* 0x0010000005047890 */ /* 0x000fc8000fffe13f */
[----:B------:R-:W-:Y:S02]  /*02f0*/  USHF.L.U32 UR5, UR4, 0xb, URZ ;  /* 0x0000000b04057899 */ /* 0x000fe4000800063f */
[----:B------:R-:W-:Y:S01]  /*0300*/  USHF.L.U32 UR4, UR4, 0x1, URZ ;  /* 0x0000000104047899 */ /* 0x000fe2000800063f */
[----:B------:R-:W0:Y:S11]  /*0310*/  FENCE.VIEW.ASYNC.S ;  /* 0x00000000000073c6 */ /* 0x000e360000000000 */
[----:B0-----:R0:W1:Y:S01]  /*0320*/  SYNCS.EXCH.64 URZ, [UR9], UR4 ;  /* 0x00000004093f75b2 */ /* 0x0010620008000100 */
[----:B------:R0:W2:Y:S01]  /*0330*/  SYNCS.EXCH.64 URZ, [UR9+0x18], UR6 ;  /* 0x00001806093f75b2 */ /* 0x0000a20008000100 */
[----:B------:R0:W3:Y:S01]  /*0340*/  SYNCS.EXCH.64 URZ, [UR9+0x8], UR4 ;  /* 0x00000804093f75b2 */ /* 0x0000e20008000100 */
[----:B------:R0:W4:Y:S01]  /*0350*/  SYNCS.EXCH.64 URZ, [UR9+0x20], UR6 ;  /* 0x00002006093f75b2 */ /* 0x0001220008000100 */
[----:B------:R0:W0:Y:S01]  /*0360*/  SYNCS.EXCH.64 URZ, [UR9+0x10], UR4 ;  /* 0x00001004093f75b2 */ /* 0x0000220008000100 */
[----:B------:R0:W0:Y:S01]  /*0370*/  SYNCS.EXCH.64 URZ, [UR9+0x28], UR6 ;  /* 0x00002806093f75b2 */ /* 0x0000220008000100 */
[----:B------:R-:W-:Y:S01]  /*0380*/  NOP ;  /* 0x0000000000007918 */ /* 0x000fe20000000000 */
.L_x_2:
[----:B------:R-:W-:Y:S01]  /*0390*/  SHF.R.S32.HI R4, RZ, 0x1f, R5 ;  /* 0x0000001fff047819 */ /* 0x000fe20000011405 */
[----:B------:R-:W5:Y:S01]  /*03a0*/  SHFL.IDX PT, R0, R0, RZ, 0x1f ;  /* 0x00001fff00007589 */ /* 0x000f6200000e0000 */
[----:B------:R-:W-:Y:S01]  /*03b0*/  ELECT P0, URZ, PT ;  /* 0x00000000003f782f */ /* 0x000fe20003800000 */
[----:B0-----:R-:W0:Y:S01]  /*03c0*/  S2UR UR9, SR_CTAID.X ;  /* 0x00000000000979c3 */ /* 0x001e220000002500 */
[----:B------:R-:W-:Y:S01]  /*03d0*/  LEA.HI R4, R4, R5, RZ, 0x7 ;  /* 0x0000000504047211 */ /* 0x000fe200078f38ff */
[----:B------:R-:W1:Y:S01]  /*03e0*/  S2R R2, SR_CTAID.Y ;  /* 0x0000000000027919 */ /* 0x000e620000002600 */
[----:B------:R-:W-:Y:S01]  /*03f0*/  SHF.R.S32.HI R6, RZ, 0x1f, R3 ;  /* 0x0000001fff067819 */ /* 0x000fe20000011403 */
[----:B------:R-:W-:Y:S01]  /*0400*/  ULDC UR4, c[0x0][0x154] ;  /* 0x0000550000047ab9 */ /* 0x000fe20000000800 */
[----:B------:R-:W-:Y:S01]  /*0410*/  LOP3.LUT R4, R4, 0xffffff80, RZ, 0xc0, !PT ;  /* 0xffffff8004047812 */ /* 0x000fe200078ec0ff */
[----:B------:R-:W-:Y:S01]  /*0420*/  NOP ;  /* 0x0000000000007918 */ /* 0x000fe20000000000 */
[----:B------:R-:W-:Y:S01]  /*0430*/  LEA.HI R6, R6, R3, RZ, 0x2 ;  /* 0x0000000306067211 */ /* 0x000fe200078f10ff */
[----:B------:R-:W2:Y:S01]  /*0440*/  LDC R11, c[0x0][0x148] ;  /* 0x00005200ff0b7b82 */ /* 0x000ea20000000800 */
[----:B------:R-:W-:Y:S01]  /*0450*/  NOP ;  /* 0x0000000000007918 */ /* 0x000fe20000000000 */
[----:B------:R-:W-:Y:S01]  /*0460*/  IMAD.IADD R4, R5, 0x1, -R4 ;  /* 0x0000000105047824 */ /* 0x000fe200078e0a04 */
[----:B------:R-:W-:-:S04]  /*0470*/  LOP3.LUT R6, R6, 0x3ffffffc, RZ, 0xc0, !PT ;  /* 0x3ffffffc06067812 */ /* 0x000fc800078ec0ff */
[----:B------:R-:W-:Y:S01]  /*0480*/  SHF.R.S32.HI R5, RZ, 0x1f, R4 ;  /* 0x0000001fff057819 */ /* 0x000fe20000011404 */
[----:B------:R-:W-:Y:S01]  /*0490*/  IMAD.IADD R6, R3, 0x1, -R6 ;  /* 0x0000000103067824 */ /* 0x000fe200078e0a06 */
[----:B------:R-:W3:Y:S02]  /*04a0*/  LDC R8, c[0x0][0x144] ;  /* 0x00005100ff087b82 */ /* 0x000ee40000000800 */
[----:B------:R-:W-:Y:S02]  /*04b0*/  LEA.HI R5, R5, R4, RZ, 0x3 ;  /* 0x0000000405057211 */ /* 0x000fe400078f18ff */
[----:B-----5:R-:W-:Y:S02]  /*04c0*/  ISETP.NE.OR P0, PT, R0, RZ, !P0 ;  /* 0x000000ff0000720c */ /* 0x020fe40004705670 */
[--C-:B------:R-:W-:Y:S02]  /*04d0*/  SHF.R.S32.HI R0, RZ, 0x3, R5.reuse ;  /* 0x00000003ff007819 */ /* 0x100fe40000011405 */
[----:B------:R-:W-:-:S04]  /*04e0*/  SHF.R.S32.HI R5, RZ, 0x1f, R5 ;  /* 0x0000001fff057819 */ /* 0x000fc80000011405 */
[----:B------:R-:W-:-:S04]  /*04f0*/  LEA.HI R5, R5, R0, RZ, 0x2 ;  /* 0x0000000005057211 */ /* 0x000fc800078f10ff */
[----:B------:R-:W-:Y:S01]  /*0500*/  LOP3.LUT R5, R5, 0xfffffffc, RZ, 0xc0, !PT ;  /* 0xfffffffc05057812 */ /* 0x000fe200078ec0ff */
[----:B------:R-:W-:Y:S01]  /*0510*/  VOTEU.ALL UP0, P0 ;  /* 0x00000000003f7886 */ /* 0x000fe20000000000 */
[----:B-1----:R-:W-:Y:S01]  /*0520*/  I2FP.F32.U32 R7, R2 ;  /* 0x0000000200077245 */ /* 0x002fe20000201000 */
[----:B------:R-:W-:Y:S02]  /*0530*/  VOTEU.ALL UP1, P0 ;  /* 0x00000000003f7886 */ /* 0x000fe40000020000 */
[----:B------:R-:W-:Y:S01]  /*0540*/  IMAD.IADD R5, R0, 0x1, -R5 ;  /* 0x0000000100057824 */ /* 0x000fe200078e0a05 */
[----:B------:R-:W1:Y:S01]  /*0550*/  @!UP0 S2UR UR7, SR_CgaCtaId ;  /* 0x00000000000789c3 */ /* 0x000e620000008800 */
[----:B0-----:R-:W-:Y:S01]  /*0560*/  I2FP.F32.U32 R0, UR9 ;  /* 0x0000000900007c45 */ /* 0x001fe20008201000 */
[----:B------:R-:W-:Y:S01]  /*0570*/  FMUL R9, R7, UR4 ;  /* 0x0000000407097c20 */ /* 0x000fe20008400000 */
[----:B------:R-:W-:Y:S01]  /*0580*/  IMAD R5, R6, 0x4, R5 ;  /* 0x0000000406057824 */ /* 0x000fe200078e0205 */
[----:B------:R-:W-:Y:S01]  /*0590*/  ULDC UR4, c[0x0][0x150] ;  /* 0x0000540000047ab9 */ /* 0x000fe20000000800 */
[----:B------:R-:W-:Y:S01]  /*05a0*/  @!UP0 UMOV UR6, 0x400 ;  /* 0x0000040000068882 */ /* 0x000fe20000000000 */
[----:B------:R-:W-:Y:S01]  /*05b0*/  FMUL R7, R0, UR4 ;  /* 0x0000000400077c20 */ /* 0x000fe20008400000 */
[----:B------:R-:W-:Y:S01]  /*05c0*/  IMAD.SHL.U32 R0, R5, 0x4, RZ ;  /* 0x0000000405007824 */ /* 0x000fe200078e00ff */
[----:B------:R-:W0:Y:S01]  /*05d0*/  LDC R6, c[0x0][0x140] ;  /* 0x00005000ff067b82 */ /* 0x000e220000000800 */
[----:B------:R-:W5:Y:S01]  /*05e0*/  F2I.U32.TRUNC.NTZ R9, R9 ;  /* 0x0000000900097305 */ /* 0x000f62000020f000 */
[----:B------:R-:W-:-:S02]  /*05f0*/  UMOV UR4, 0x20 ;  /* 0x0000002000047882 */ /* 0x000fc40000000000 */
[----:B------:R-:W-:Y:S01]  /*0600*/  LOP3.LUT R10, R5, 0xc, R0, 0x78, !PT ;  /* 0x0000000c050a7812 */ /* 0x000fe200078e7800 */
[----:B------:R-:W-:-:S04]  /*0610*/  @!UP0 UIADD3 UR4, -UR4, 0x100000, URZ ;  /* 0x0010000004048890 */ /* 0x000fc8000fffe13f */
[----:B------:R-:W-:Y:S02]  /*0620*/  @!UP0 USHF.L.U32 UR5, UR4, 0xb, URZ ;  /* 0x0000000b04058899 */ /* 0x000fe4000800063f */
[----:B------:R-:W-:Y:S01]  /*0630*/  @!UP0 USHF.L.U32 UR4, UR4, 0x1, URZ ;  /* 0x0000000104048899 */ /* 0x000fe2000800063f */
[----:B------:R-:W4:Y:S01]  /*0640*/  F2I.U32.TRUNC.NTZ R7, R7 ;  /* 0x0000000700077305 */ /* 0x000f22000020f000 */
[----:B------:R0:W-:Y:S01]  /*0650*/  STL [R1+0x78], R10 ;  /* 0x0000780a01007387 */ /* 0x0001e20000100800 */
[----:B-----5:R-:W-:Y:S01]  /*0660*/  IMAD.MOV R12, RZ, RZ, -R9 ;  /* 0x000000ffff0c7224 */ /* 0x020fe200078e0a09 */
[----:B-1----:R-:W-:Y:S01]  /*0670*/  @!UP0 ULEA UR6, UR7, UR6, 0x18 ;  /* 0x0000000607068291 */ /* 0x002fe2000f8ec03f */
[----:B------:R-:W-:Y:S02]  /*0680*/  VOTEU.ALL UP0, P0 ;  /* 0x00000000003f7886 */ /* 0x000fe40000000000 */
[----:B--2---:R-:W-:Y:S01]  /*0690*/  IMAD R5, R11, R12, R2 ;  /* 0x0000000c0b057224 */ /* 0x004fe200078e0202 */
[----:B------:R-:W-:-:S02]  /*06a0*/  LOP3.LUT P0, RZ, R4, 0x7, RZ, 0xc0, !PT ;  /* 0x0000000704ff7812 */ /* 0x000fc4000780c0ff */
[----:B0-----:R-:W-:Y:S01]  /*06b0*/  ISETP.EQ.U32.AND P4, PT, R6, 0x1, PT ;  /* 0x000000010600780c */ /* 0x001fe20003f82070 */
[----:B----4-:R-:W-:Y:S01]  /*06c0*/  IMAD.MOV R7, RZ, RZ, -R7 ;  /* 0x000000ffff077224 */ /* 0x010fe200078e0a07 */
[----:B------:R-:W-:Y:S02]  /*06d0*/  ISETP.NE.AND P1, PT, R5, R10, PT ;  /* 0x0000000a0500720c */ /* 0x000fe40003f25270 */
[----:B------:R-:W-:Y:S01]  /*06e0*/  ISETP.LT.U32.AND P0, PT, R10, 0x2, !P0 ;  /* 0x000000020a00780c */ /* 0x000fe20004701070 */
[----:B---3--:R-:W-:Y:S01]  /*06f0*/  IMAD R0, R8, R7, UR9 ;  /* 0x0000000908007e24 */ /* 0x008fe2000f8e0207 */
[----:B------:R-:W0:Y:S02]  /*0700*/  FENCE.VIEW.ASYNC.S ;  /* 0x00000000000073c6 */ /* 0x000e240000000000 */
[----:B0-----:R0:W1:Y:S02]  /*0710*/  @!UP0 SYNCS.EXCH.64 URZ, [UR6+0x40], UR4 ;  /* 0x00004004063f85b2 */ /* 0x0010640008000100 */
[----:B------:R-:W-:-:S04]  /*0720*/  ISETP.EQ.OR P1, PT, R0, RZ, !P1 ;  /* 0x000000ff0000720c */ /* 0x000fc80004f22670 */
[----:B------:R-:W-:Y:S01]  /*0730*/  PLOP3.LUT P0, PT, P0, P1, PT, 0x80, 0x0 ;  /* 0x000000000000781c */ /* 0x000fe20000703070 */
[----:B------:R0:W2:Y:S01]  /*0740*/  @!UP1 SYNCS.EXCH.64 URZ, [UR6+0x48], UR4 ;  /* 0x00004804063f95b2 */ /* 0x0000a20008000100 */
[----:B------:R-:W-:Y:S01]  /*0750*/  NOP ;  /* 0x0000000000007918 */ /* 0x000fe20000000000 */
[----:B------:R-:W-:Y:S10]  /*0760*/  @!P4 BRA `(.L_x_3) ;  /* 0x000000000008c947 */ /* 0x000ff40003800000 */
[----:B-12---:R-:W-:Y:S01]  /*0770*/  UCGABAR_ARV ;  /* 0x00000000000079c7 */ /* 0x006fe20008000000 */
[----:B------:R-:W-:Y:S05]  /*0780*/  BRA `(.L_x_4) ;  /* 0x0000000000047947 */ /* 0x000fea0003800000 */
.L_x_3:
[----:B-12---:R-:W-:Y:S01]  /*0790*/  NOP ;  /* 0x0000000000007918 */ /* 0x006fe20000000000 */
.L_x_4:
[----:B------:R-:W1:Y:S01]  /*07a0*/  LDC R3, c[0x0][0x65c] ;  /* 0x00019700ff037b82 */ /* 0x000e620000000800 */
[----:B------:R-:W-:Y:S02]  /*07b0*/  IMAD.U32 R4, RZ, RZ, UR9 ;  /* 0x00000009ff047e24 */ /* 0x000fe4000f8e00ff */
[----:B------:R-:W-:Y:S01]  /*07c0*/  IMAD.MOV.U32 R5, RZ, RZ, RZ ;  /* 0x000000ffff057224 */ /* 0x000fe200078e00ff */
[----:B-1----:R-:W-:-:S13]  /*07d0*/  ISETP.NE.AND P3, PT, R3, 0x1, PT ;  /* 0x000000010300780c */ /* 0x002fda0003f65270 */
[----:B------:R-:W1:Y:S01]  /*07e0*/  @P3 LDC R7, c[0x0][0x10] ;  /* 0x00000400ff073b82 */ /* 0x000e620000000800 */
[----:B------:R-:W-:Y:S02]  /*07f0*/  @P3 IMAD.MOV.U32 R3, RZ, RZ, RZ ;  /* 0x000000ffff033224 */ /* 0x000fe400078e00ff */
[----:B------:R-:W-:-:S05]  /*0800*/  @P3 IMAD.MOV.U32 R13, RZ, RZ, RZ ;  /* 0x000000ffff0d3224 */ /* 0x000fca00078e00ff */
[----:B------:R-:W2:Y:S01]  /*0810*/  @!P3 LDC R9, c[0x0][0xc] ;  /* 0x00000300ff09bb82 */ /* 0x000ea20000000800 */
[----:B-1----:R-:W-:-:S04]  /*0820*/  @P3 IMAD.WIDE.U32 R6, R7, UR9, R2 ;  /* 0x0000000907063c25 */ /* 0x002fc8000f8e0002 */
[----:B------:R-:W-:Y:S02]  /*0830*/  @P3 IMAD.MOV.U32 R19, RZ, RZ, R6 ;  /* 0x000000ffff133224 */ /* 0x000fe400078e0006 */
[----:B------:R-:W-:Y:S02]  /*0840*/  @P3 IMAD.IADD R23, R7, 0x1, R13 ;  /* 0x0000000107173824 */ /* 0x000fe400078e020d */
[----:B--2---:R-:W-:-:S04]  /*0850*/  @!P3 IMAD.WIDE.U32 R4, R2, R9, R4 ;  /* 0x000000090204b225 */ /* 0x004fc800078e0004 */
[----:B------:R-:W-:Y:S02]  /*0860*/  @!P3 IMAD.MOV.U32 R19, RZ, RZ, R4 ;  /* 0x000000ffff13b224 */ /* 0x000fe400078e0004 */
[----:B------:R-:W-:-:S03]  /*0870*/  @!P3 IMAD.MOV.U32 R23, RZ, RZ, R5 ;  /* 0x000000ffff17b224 */ /* 0x000fc600078e0005 */
[----:B------:R1:W-:Y:S04]  /*0880*/  STL [R1+0x80], R19 ;  /* 0x0000801301007387 */ /* 0x0003e80000100800 */
[----:B------:R1:W-:Y:S01]  /*0890*/  STL [R1+0x7c], R23 ;  /* 0x00007c1701007387 */ /* 0x0003e20000100800 */
[----:B------:R-:W-:Y:S05]  /*08a0*/  @!P4 BRA `(.L_x_5) ;  /* 0x00000000000cc947 */ /* 0x000fea0003800000 */
[----:B------:R-:W-:Y:S01]  /*08b0*/  UCGABAR_WAIT ;  /* 0x0000000000007dc7 */ /* 0x000fe20008000000 */
[----:B------:R-:W-:Y:S01]  /*08c0*/  CCTL.IVALL ;  /* 0x00000000ff00798f */ /* 0x000fe20002000000 */
[----:B------:R-:W-:Y:S05]  /*08d0*/  BRA `(.L_x_6) ;  /* 0x0000000000047947 */ /* 0x000fea0003800000 */
.L_x_5:
[----:B------:R-:W-:Y:S06]  /*08e0*/  BAR.SYNC.DEFER_BLOCKING 0x0 ;  /* 0x0000000000007b1d */ /* 0x000fec0000010000 */
.L_x_6:
[----:B------:R-:W-:Y:S05]  /*08f0*/  @!P2 BRA `(.L_x_7) ;  /* 0x000000e0008ca947 */ /* 0x000fea0003800000 */
[----:B------:R-:W-:-:S06]  /*0900*/  UISETP.GT.U32.AND UP0, UPT, UR10, 0x1, UPT ;  /* 0x000000010a00788c */ /* 0x000fcc000bf04070 */
[----:B------:R-:W-:-:S13]  /*0910*/  PLOP3.LUT P1, PT, PT, PT, UP0, 0x80, 0x0 ;  /* 0x000000000000781c */ /* 0x000fda0003f2f008 */
[----:B0-----:R-:W-:Y:S05]  /*0920*/  @P1 EXIT ;  /* 0x000000000000194d */ /* 0x001fea0003800000 */
[----:B------:R-:W-:Y:S01]  /*0930*/  IMAD.MOV.U32 R6, RZ, RZ, -0x1 ;  /* 0xffffffffff067424 */ /* 0x000fe200078e00ff */
[----:B------:R-:W-:Y:S01]  /*0940*/  ULDC.64 UR4, c[0x0][0x650] ;  /* 0x0001940000047ab9 */ /* 0x000fe20000000a00 */
[----:B------:R-:W-:Y:S01]  /*0950*/  IMAD.MOV.U32 R5, RZ, RZ, -0x1 ;  /* 0xffffffffff057424 */ /* 0x000fe200078e00ff */
[----:B------:R-:W-:Y:S01]  /*0960*/  ISETP.GE.U32.AND P1, PT, R19, UR4, PT ;  /* 0x0000000413007c0c */ /* 0x000fe2000bf26070 */
[----:B------:R-:W-:Y:S01]  /*0970*/  UMOV UR22, 0xffffffff ;  /* 0xffffffff00167882 */ /* 0x000fe20000000000 */
[----:B------:R0:W-:Y:S01]  /*0980*/  STL [R1+0x88], R6 ;  /* 0x0000880601007387 */ /* 0x0001e20000100800 */
[----:B------:R-:W-:Y:S02]  /*0990*/  PRMT R4, RZ, 0x7610, R4 ;  /* 0x00007610ff047816 */ /* 0x000fe40000000004 */
[----:B------:R-:W-:Y:S01]  /*09a0*/  ISETP.GE.U32.AND.EX P1, PT, R23, UR5, PT, P1 ;  /* 0x0000000517007c0c */ /* 0x000fe2000bf26110 */
[----:B------:R0:W-:-:S12]  /*09b0*/  STL [R1+0x84], R5 ;  /* 0x0000840501007387 */ /* 0x0001d80000100800 */
[----:B0-----:R-:W-:Y:S05]  /*09c0*/  @P1 BRA `(.L_x_8) ;  /* 0x0000000400381947 */ /* 0x001fea0003800000 */
[----:B------:R-:W0:Y:S01]  /*09d0*/  LDC.64 R14, c[0x0][0x628] ;  /* 0x00018a00ff0e7b82 */ /* 0x000e220000000a00 */
[----:B------:R-:W-:Y:S02]  /*09e0*/  IMAD.MOV.U32 R4, RZ, RZ, R19 ;  /* 0x000000ffff047224 */ /* 0x000fe400078e0013 */
[----:B------:R-:W-:-:S05]  /*09f0*/  IMAD.MOV.U32 R5, RZ, RZ, R23 ;  /* 0x000000ffff057224 */ /* 0x000fca00078e0017 */
[----:B------:R-:W2:Y:S08]  /*0a00*/  LDC R10, c[0x0][0x630] ;  /* 0x00018c00ff0a7b82 */ /* 0x000eb00000000800 */
[----:B------:R-:W3:Y:S01]  /*0a10*/  LDC.64 R16, c[0x0][0x620] ;  /* 0x00018800ff107b82 */ /* 0x000ee20000000a00 */
[----:B0-----:R-:W-:-:S04]  /*0a20*/  ISETP.NE.U32.AND P1, PT, R14, RZ, PT ;  /* 0x000000ff0e00720c */ /* 0x001fc80003f25070 */
[----:B------:R-:W-:-:S13]  /*0a30*/  ISETP.NE.AND.EX P1, PT, R15, RZ, PT, P1 ;  /* 0x000000ff0f00720c */ /* 0x000fda0003f25310 */
[----:B--23--:R-:W-:Y:S05]  /*0a40*/  @!P1 BRA `(.L_x_9) ;  /* 0x0000000000289947 */ /* 0x00cfea0003800000 */
[----:B------:R-:W0:Y:S02]  /*0a50*/  LDC R9, c[0x0][0x634] ;  /* 0x00018d00ff097b82 */ /* 0x000e240000000800 */
[----:B0-----:R-:W-:-:S05]  /*0a60*/  IADD3 R9, P1, R19, R9, RZ ;  /* 0x0000000913097210 */ /* 0x001fca0007f3e0ff */
[----:B------:R-:W-:-:S04]  /*0a70*/  IMAD.X R13, RZ, RZ, R23, P1 ;  /* 0x000000ffff0d7224 */ /* 0x000fc800008e0617 */
[----:B------:R-:W-:-:S04]  /*0a80*/  IMAD.WIDE.U32 R4, R13, R14, RZ ;  /* 0x0000000e0d047225 */ /* 0x000fc800078e00ff */
[----:B------:R-:W-:-:S04]  /*0a90*/  IMAD.WIDE.U32 R6, P1, R9, R15, R4 ;  /* 0x0000000f09067225 */ /* 0x000fc80007820004 */
[----:B------:R-:W-:-:S04]  /*0aa0*/  IMAD.WIDE.U32 R4, R9, R14, RZ ;  /* 0x0000000e09047225 */ /* 0x000fc800078e00ff */
[----:B------:R-:W-:Y:S01]  /*0ab0*/  IMAD.X R9, RZ, RZ, RZ, P1 ;  /* 0x000000ffff097224 */ /* 0x000fe200008e06ff */
[----:B------:R-:W-:Y:S01]  /*0ac0*/  IADD3 RZ, P1, R5, R6, RZ ;  /* 0x0000000605ff7210 */ /* 0x000fe20007f3e0ff */
[----:B------:R-:W-:-:S04]  /*0ad0*/  IMAD.MOV.U32 R8, RZ, RZ, R7 ;  /* 0x000000ffff087224 */ /* 0x000fc800078e0007 */
[----:B------:R-:W-:-:S08]  /*0ae0*/  IMAD.WIDE.U32.X R4, R13, R15, R8, P1 ;  /* 0x0000000f0d047225 */ /* 0x000fd000008e0408 */
.L_x_9:
[----:B------:R-:W0:Y:S01]  /*0af0*/  LDC.64 R20, c[0x0][0x640] ;  /* 0x00019000ff147b82 */ /* 0x000e220000000a00 */
[-C--:B------:R-:W-:Y:S01]  /*0b00*/  SHF.R.U64 R22, R4, R10.reuse, R5 ;  /* 0x0000000a04167219 */ /* 0x080fe20000001205 */
[----:B------:R-:W-:Y:S01]  /*0b10*/  IMAD.MOV.U32 R4, RZ, RZ, R19 ;  /* 0x000000ffff047224 */ /* 0x000fe200078e0013 */
[----:B------:R-:W-:Y:S01]  /*0b20*/  SHF.R.U32.HI R3, RZ, R10, R5 ;  /* 0x0000000aff037219 */ /* 0x000fe20000011605 */
[----:B------:R-:W-:Y:S01]  /*0b30*/  IMAD.MOV.U32 R5, RZ, RZ, R23 ;  /* 0x000000ffff057224 */ /* 0x000fe200078e0017 */
[----:B------:R-:W-:Y:S01]  /*0b40*/  IADD3 R7, P1, RZ, -R22, RZ ;  /* 0x80000016ff077210 */ /* 0x000fe20007f3e0ff */
[----:B-1----:R-:W-:Y:S02]  /*0b50*/  IMAD R23, R11, R12, R2 ;  /* 0x0000000c0b177224 */ /* 0x002fe400078e0202 */
[----:B------:R-:W1:Y:S01]  /*0b60*/  LDC R8, c[0x0][0x618] ;  /* 0x00018600ff087b82 */ /* 0x000e620000000800 */
[----:B------:R-:W-:Y:S02]  /*0b70*/  IMAD.MOV.U32 R11, RZ, RZ, 0x1 ;  /* 0x00000001ff0b7424 */ /* 0x000fe400078e00ff */
[----:B------:R-:W-:-:S02]  /*0b80*/  IMAD.X R3, RZ, RZ, ~R3, P1 ;  /* 0x000000ffff037224 */ /* 0x000fc400008e0e03 */
[----:B------:R-:W-:-:S03]  /*0b90*/  IMAD.WIDE.U32 R4, R7, R16, R4 ;  /* 0x0000001007047225 */ /* 0x000fc600078e0004 */
[----:B------:R-:W2:Y:S01]  /*0ba0*/  LDC R14, c[0x0][0x608] ;  /* 0x00018200ff0e7b82 */ /* 0x000ea20000000800 */
[----:B------:R-:W-:-:S04]  /*0bb0*/  IMAD R6, R3, R16, RZ ;  /* 0x0000001003067224 */ /* 0x000fc800078e02ff */
[----:B------:R-:W-:-:S03]  /*0bc0*/  IMAD R3, R7, R17, R6 ;  /* 0x0000001107037224 */ /* 0x000fc600078e0206 */
[----:B------:R-:W3:Y:S01]  /*0bd0*/  LDC R18, c[0x0][0x658] ;  /* 0x00019600ff127b82 */ /* 0x000ee20000000800 */
[----:B------:R-:W-:Y:S01]  /*0be0*/  IMAD.IADD R3, R5, 0x1, R3 ;  /* 0x0000000105037824 */ /* 0x000fe200078e0203 */
[----:B0-----:R-:W-:Y:S01]  /*0bf0*/  ISETP.NE.U32.AND P1, PT, R20, RZ, PT ;  /* 0x000000ff1400720c */ /* 0x001fe20003f25070 */
[----:B------:R-:W-:-:S03]  /*0c00*/  IMAD.MOV.U32 R5, RZ, RZ, -0x1 ;  /* 0xffffffffff057424 */ /* 0x000fc600078e00ff */
[----:B------:R-:W-:Y:S02]  /*0c10*/  ISETP.NE.AND.EX P1, PT, R21, RZ, PT, P1 ;  /* 0x000000ff1500720c */ /* 0x000fe40003f25310 */
[----:B------:R-:W0:Y:S01]  /*0c20*/  LDC R13, c[0x0][0x600] ;  /* 0x00018000ff0d7b82 */ /* 0x000e220000000800 */
[-CC-:B-1----:R-:W-:Y:S02]  /*0c30*/  SHF.R.U64 R10, R4, R8.reuse, R3.reuse ;  /* 0x00000008040a7219 */ /* 0x182fe40000001203 */
[----:B------:R-:W-:-:S05]  /*0c40*/  SHF.R.U32.HI R3, RZ, R8, R3 ;  /* 0x00000008ff037219 */ /* 0x000fca0000011603 */
[----:B------:R-:W1:Y:S01]  /*0c50*/  LDC R15, c[0x0][0x648] ;  /* 0x00019200ff0f7b82 */ /* 0x000e620000000800 */
[-CC-:B--2---:R-:W-:Y:S02]  /*0c60*/  SHF.R.U64 R19, R10, R14.reuse, R3.reuse ;  /* 0x0000000e0a137219 */ /* 0x184fe40000001203 */
[----:B------:R-:W-:-:S05]  /*0c70*/  SHF.R.U32.HI R3, RZ, R14, R3 ;  /* 0x0000000eff037219 */ /* 0x000fca0000011603 */
[----:B------:R-:W2:Y:S01]  /*0c80*/  LDC R17, c[0x0][0x638] ;  /* 0x00018e00ff117b82 */ /* 0x000ea20000000800 */
[-C--:B---3--:R-:W-:Y:S02]  /*0c90*/  SHF.L.U32 R2, R5, R18.reuse, RZ ;  /* 0x0000001205027219 */ /* 0x088fe400000006ff */
[--C-:B------:R-:W-:Y:S02]  /*0ca0*/  SHF.R.U64 R12, R19, R18, R3.reuse ;  /* 0x00000012130c7219 */ /* 0x100fe40000001203 */
[----:B------:R-:W-:Y:S02]  /*0cb0*/  LOP3.LUT R8, RZ, R2, RZ, 0x33, !PT ;  /* 0x00000002ff087212 */ /* 0x000fe400078e33ff */
[----:B------:R-:W-:Y:S01]  /*0cc0*/  SHF.R.U32.HI R3, RZ, R18, R3 ;  /* 0x00000012ff037219 */ /* 0x000fe20000011603 */
[----:B------:R-:W3:Y:S01]  /*0cd0*/  LDC R16, c[0x0][0x610] ;  /* 0x00018400ff107b82 */ /* 0x000ee20000000800 */
[----:B------:R-:W-:Y:S01]  /*0ce0*/  IMAD.MOV.U32 R2, RZ, RZ, R12 ;  /* 0x000000ffff027224 */ /* 0x000fe200078e000c */
[----:B------:R-:W-:Y:S06]  /*0cf0*/  @!P1 BRA `(.L_x_10) ;  /* 0x0000000000289947 */ /* 0x000fec0003800000 */
[----:B------:R-:W4:Y:S02]  /*0d00*/  LDC R7, c[0x0][0x64c] ;  /* 0x00019300ff077b82 */ /* 0x000f240000000800 */
[----:B----4-:R-:W-:-:S05]  /*0d10*/  IADD3 R7, P1, R12, R7, RZ ;  /* 0x000000070c077210 */ /* 0x010fca0007f3e0ff */
        /* <DEDUP_REMOVED lines=8> */
.L_x_10:
[----:B-1----:R-:W-:Y:S01]  /*0da0*/  SHF.R.U64 R4, R2, R15, R3 ;  /* 0x0000000f02047219 */ /* 0x002fe20000001203 */
[----:B0-----:R-:W-:Y:S01]  /*0db0*/  VIADD R5, R13, 0xffffffff ;  /* 0xffffffff0d057836 */ /* 0x001fe20000000000 */
[----:B------:R-:W-:Y:S02]  /*0dc0*/  SHF.L.U32 R2, R11, R18, RZ ;  /* 0x000000120b027219 */ /* 0x000fe400000006ff */
[----:B------:R-:W-:Y:S01]  /*0dd0*/  LOP3.LUT R3, R19, R8, RZ, 0xc0, !PT ;  /* 0x0000000813037212 */ /* 0x000fe200078ec0ff */
[----:B------:R-:W-:Y:S01]  /*0de0*/  IMAD.MOV R6, RZ, RZ, -R4 ;  /* 0x000000ffff067224 */ /* 0x000fe200078e0a04 */
[----:B------:R-:W-:Y:S02]  /*0df0*/  SEL R0, R0, R23, !P3 ;  /* 0x0000001700007207 */ /* 0x000fe40005800000 */
[----:B------:R-:W-:Y:S01]  /*0e00*/  LOP3.LUT R5, R10, R5, RZ, 0xc0, !PT ;  /* 0x000000050a057212 */ /* 0x000fe200078ec0ff */
[----:B------:R-:W-:Y:S01]  /*0e10*/  IMAD R3, R2, R4, R3 ;  /* 0x0000000402037224 */ /* 0x000fe200078e0203 */
[----:B------:R-:W-:Y:S01]  /*0e20*/  R2UR UR22, R22 ;  /* 0x00000000161672ca */ /* 0x000fe200000e0000 */
[----:B--2---:R-:W-:-:S02]  /*0e30*/  IMAD R2, R6, R17, R12 ;  /* 0x0000001106027224 */ /* 0x004fc400078e020c */
[----:B---3--:R-:W-:Y:S02]  /*0e40*/  IMAD R0, R3, R16, R0 ;  /* 0x0000001003007224 */ /* 0x008fe400078e0200 */
[----:B------:R-:W-:Y:S02]  /*0e50*/  IMAD R3, R2, R13, R5 ;  /* 0x0000000d02037224 */ /* 0x000fe400078e0205 */
[----:B------:R-:W-:-:S03]  /*0e60*/  IMAD.MOV.U32 R4, RZ, RZ, 0x1 ;  /* 0x00000001ff047424 */ /* 0x000fc600078e00ff */
[----:B------:R-:W-:Y:S02]  /*0e70*/  SEL R2, R3, R0, !P3 ;  /* 0x0000000003027207 */ /* 0x000fe40005800000 */
[----:B------:R-:W-:-:S03]  /*0e80*/  SEL R0, R0, R3, !P3 ;  /* 0x0000000300007207 */ /* 0x000fc60005800000 */
[----:B------:R0:W-:Y:S04]  /*0e90*/  STL [R1+0x84], R2 ;  /* 0x0000840201007387 */ /* 0x0001e80000100800 */
[----:B------:R0:W-:Y:S02]  /*0ea0*/  STL [R1+0x88], R0 ;  /* 0x0000880001007387 */ /* 0x0001e40000100800 */
.L_x_8:
[----:B------:R-:W-:-:S08]  /*0eb0*/  NOP ;  /* 0x0000000000007918 */ /* 0x000fd00000000000 */
[----:B------:R-:W2:Y:S02]  /*0ec0*/  USETMAXREG.TRY_ALLOC.CTAPOOL UP0, 0xe8 ;  /* 0x000000e8000079c8 */ /* 0x000ea40008000600 */
[----:B--2---:R-:W-:-:S13]  /*0ed0*/  PLOP3.LUT P1, PT, PT, PT, UP0, 0x80, 0x0 ;  /* 0x000000000000781c */ /* 0x004fda0003f2f008 */
[----:B------:R-:W-:Y:S05]  /*0ee0*/  @!P1 BRA `(.L_x_8) ;  /* 0xfffffffc00f09947 */ /* 0x000fea000383ffff */
[----:B------:R-:W-:Y:S01]  /*0ef0*/  ULDC.64 UR4, c[0x0][0x598] ;  /* 0x0001660000047ab9 */ /* 0x000fe20000000a00 */
[----:B------:R-:W-:Y:S01]  /*0f00*/  ULDC.64 UR16, c[0x0][0x208] ;  /* 0x0000820000107ab9 */ /* 0x000fe20000000a00 */
[----:B------:R-:W-:-:S04]  /*0f10*/  ISETP.NE.U32.AND P1, PT, RZ, UR4, PT ;  /* 0x00000004ff007c0c */ /* 0x000fc8000bf25070 */
[----:B------:R-:W-:-:S13]  /*0f20*/  ISETP.NE.AND.EX P1, PT, RZ, UR5, PT, P1 ;  /* 0x00000005ff007c0c */ /* 0x000fda000bf25310 */
[----:B------:R-:W-:Y:S05]  /*0f30*/  @!P1 BRA `(.L_x_11) ;  /* 0x0000000000209947 */ /* 0x000fea0003800000 */
[----:B0-----:R-:W0:Y:S02]  /*0f40*/  LDC.64 R2, c[0x0][0x598] ;  /* 0x00016600ff027b82 */ /* 0x001e240000000a00 */
[----:B0-----:R-:W2:Y:S02]  /*0f50*/  LDG.E.64 R2, desc[UR16][R2.64] ;  /* 0x0000001002027981 */ /* 0x001ea4000c1e1b00 */
[----:B--2---:R-:W-:-:S04]  /*0f60*/  ISETP.NE.U32.AND P1, PT, R2, RZ, PT ;  /* 0x000000ff0200720c */ /* 0x004fc80003f25070 */
[----:B------:R-:W-:-:S13]  /*0f70*/  ISETP.NE.AND.EX P1, PT, R3, RZ, PT, P1 ;  /* 0x000000ff0300720c */ /* 0x000fda0003f25310 */
[----:B------:R-:W-:Y:S05]  /*0f80*/  @!P1 BRA `(.L_x_11) ;  /* 0x00000000000c9947 */ /* 0x000fea0003800000 */
[----:B------:R-:W2:Y:S02]  /*0f90*/  LD.E R2, desc[UR16][R2.64] ;  /* 0x0000001002027980 */ /* 0x000ea4000c101900 */
[----:B--2---:R-:W-:Y:S01]  /*0fa0*/  R2UR UR20, R2 ;  /* 0x00000000021472ca */ /* 0x004fe200000e0000 */
[----:B------:R-:W-:-:S14]  /*0fb0*/  BRA `(.L_x_12) ;  /* 0x0000000000247947 */ /* 0x000fdc0003800000 */
.L_x_11:
[----:B------:R-:W-:Y:S02]  /*0fc0*/  ULDC.64 UR4, c[0x0][0x588] ;  /* 0x0001620000047ab9 */ /* 0x000fe40000000a00 */
[----:B------:R-:W-:-:S04]  /*0fd0*/  ISETP.NE.U32.AND P1, PT, RZ, UR4, PT ;  /* 0x00000004ff007c0c */ /* 0x000fc8000bf25070 */
[----:B------:R-:W-:-:S13]  /*0fe0*/  ISETP.NE.AND.EX P1, PT, RZ, UR5, PT, P1 ;  /* 0x00000005ff007c0c */ /* 0x000fda000bf25310 */
[----:B------:R-:W-:Y:S05]  /*0ff0*/  @!P1 BRA `(.L_x_13) ;  /* 0x0000000000109947 */ /* 0x000fea0003800000 */
[----:B0-----:R-:W0:Y:S02]  /*1000*/  LDC.64 R2, c[0x0][0x588] ;  /* 0x00016200ff027b82 */ /* 0x001e240000000a00 */
[----:B0-----:R-:W2:Y:S02]  /*1010*/  LDG.E R2, desc[UR16][R2.64] ;  /* 0x0000001002027981 */ /* 0x001ea4000c1e1900 */
[----:B--2---:R-:W-:Y:S01]  /*1020*/  R2UR UR20, R2 ;  /* 0x00000000021472ca */ /* 0x004fe200000e0000 */
[----:B------:R-:W-:-:S14]  /*1030*/  BRA `(.L_x_12) ;  /* 0x0000000000047947 */ /* 0x000fdc0003800000 */
.L_x_13:
[----:B------:R-:W-:-:S05]  /*1040*/  ULDC UR20, c[0x0][0x580] ;  /* 0x0001600000147ab9 */ /* 0x000fca0000000800 */
.L_x_12:
[----:B------:R-:W-:Y:S02]  /*1050*/  ULDC.64 UR4, c[0x0][0x5a0] ;  /* 0x0001680000047ab9 */ /* 0x000fe40000000a00 */
        /* <DEDUP_REMOVED lines=11> */
.L_x_14:
        /* <DEDUP_REMOVED lines=8> */
.L_x_16:
[----:B------:R-:W-:-:S05]  /*1190*/  ULDC UR19, c[0x0][0x584] ;  /* 0x0001610000137ab9 */ /* 0x000fca0000000800 */
.L_x_15:
[----:B------:R-:W-:-:S13]  /*11a0*/  LOP3.LUT P1, RZ, R4, 0xff, RZ, 0xc0, !PT ;  /* 0x000000ff04ff7812 */ /* 0x000fda000782c0ff */
[----:B------:R-:W-:Y:S05]  /*11b0*/  @!P1 EXIT ;  /* 0x000000000000994d */ /* 0x000fea0003800000 */
[----:B------:R-:W-:Y:S01]  /*11c0*/  ULDC UR4, c[0x0][0x28c] ;  /* 0x0000a30000047ab9 */ /* 0x000fe20000000800 */
[----:B------:R-:W-:Y:S02]  /*11d0*/  ULOP3.LUT UR21, UR13, 0x1, URZ, 0xfc, !UPT ;  /* 0x000000010d157892 */ /* 0x000fe4000f8efc3f */
[----:B------:R-:W-:-:S04]  /*11e0*/  UIADD3 UR4, UR4, 0x3f, URZ ;  /* 0x0000003f04047890 */ /* 0x000fc8000fffe03f */
[----:B------:R-:W-:-:S04]  /*11f0*/  USHF.R.S32.HI UR5, URZ, 0x1f, UR4 ;  /* 0x0000001f3f057899 */ /* 0x000fc80008011404 */
[----:B------:R-:W-:-:S03]  /*1200*/  ULEA.HI UR5, UR5, UR4, URZ, 0x6 ;  /* 0x0000000405057291 */ /* 0x000fc6000f8f303f */
[----:B------:R-:W-:Y:S01]  /*1210*/  UMOV UR4, URZ ;  /* 0x0000003f00047c82 */ /* 0x000fe20008000000 */
[----:B------:R-:W-:-:S03]  /*1220*/  USHF.R.S32.HI UR12, URZ, 0x6, UR5 ;  /* 0x000000063f0c7899 */ /* 0x000fc60008011405 */
[----:B------:R-:W-:-:S09]  /*1230*/  UMOV UR5, URZ ;  /* 0x0000003f00057c82 */ /* 0x000fd20008000000 */
.L_x_299:
[----:B0-----:R-:W0:Y:S01]  /*1240*/  S2R R0, SR_TID.X ;  /* 0x0000000000007919 */ /* 0x001e220000002100 */
[----:B--2---:R-:W2:Y:S01]  /*1250*/  S2UR UR11, SR_CgaCtaId ;  /* 0x00000000000b79c3 */ /* 0x004ea20000008800 */
[----:B------:R-:W-:Y:S01]  /*1260*/  UMOV UR14, 0x400 ;  /* 0x00000400000e7882 */ /* 0x000fe20000000000 */
[----:B------:R-:W-:Y:S01]  /*1270*/  UMOV UR6, URZ ;  /* 0x0000003f00067c82 */ /* 0x000fe20008000000 */
[----:B------:R-:W-:Y:S01]  /*1280*/  STL [R1+0x74], RZ ;  /* 0x000074ff01007387 */ /* 0x000fe20000100800 */
[----:B------:R-:W-:Y:S01]  /*1290*/  UMOV UR7, URZ ;  /* 0x0000003f00077c82 */ /* 0x000fe20008000000 */
[----:B------:R-:W-:Y:S01]  /*12a0*/  UMOV UR8, URZ ;  /* 0x0000003f00087c82 */ /* 0x000fe20008000000 */
[----:B------:R-:W-:Y:S01]  /*12b0*/  UMOV UR18, UR5 ;  /* 0x0000000500127c82 */ /* 0x000fe20008000000 */
[----:B------:R-:W-:Y:S01]  /*12c0*/  STL [R1+0x70], RZ ;  /* 0x000070ff01007387 */ /* 0x000fe20000100800 */
[----:B---3--:R-:W3:Y:S01]  /*12d0*/  LDC R2, c[0x0][0x28c] ;  /* 0x0000a300ff027b82 */ /* 0x008ee20000000800 */
[----:B------:R-:W-:-:S02]  /*12e0*/  CS2R R4, SRZ ;  /* 0x0000000000047805 */ /* 0x000fc4000001ff00 */
[----:B------:R-:W-:Y:S01]  /*12f0*/  CS2R R6, SRZ ;  /* 0x0000000000067805 */ /* 0x000fe2000001ff00 */
[----:B------:R-:W-:Y:S01]  /*1300*/  STL [R1+0x6c], RZ ;  /* 0x00006cff01007387 */ /* 0x000fe20000100800 */
[----:B------:R-:W-:Y:S02]  /*1310*/  CS2R R8, SRZ ;  /* 0x0000000000087805 */ /* 0x000fe4000001ff00 */
[----:B------:R-:W-:Y:S02]  /*1320*/  CS2R R10, SRZ ;  /* 0x00000000000a7805 */ /* 0x000fe4000001ff00 */
[----:B------:R-:W-:Y:S01]  /*1330*/  CS2R R12, SRZ ;  /* 0x00000000000c7805 */ /* 0x000fe2000001ff00 */
[----:B------:R-:W-:Y:S01]  /*1340*/  STL [R1+0x68], RZ ;  /* 0x000068ff01007387 */ /* 0x000fe20000100800 */
[----:B------:R-:W-:Y:S02]  /*1350*/  CS2R R14, SRZ ;  /* 0x00000000000e7805 */ /* 0x000fe4000001ff00 */
[----:B------:R-:W-:-:S02]  /*1360*/  CS2R R16, SRZ ;  /* 0x0000000000107805 */ /* 0x000fc4000001ff00 */
[----:B-1----:R-:W-:Y:S01]  /*1370*/  CS2R R18, SRZ ;  /* 0x0000000000127805 */ /* 0x002fe2000001ff00 */
[----:B------:R-:W-:Y:S01]  /*1380*/  STL [R1+0x64], RZ ;  /* 0x000064ff01007387 */ /* 0x000fe20000100800 */
[----:B------:R-:W-:Y:S02]  /*1390*/  CS2R R20, SRZ ;  /* 0x0000000000147805 */ /* 0x000fe4000001ff00 */
[----:B------:R-:W-:Y:S02]  /*13a0*/  CS2R R22, SRZ ;  /* 0x0000000000167805 */ /* 0x000fe4000001ff00 */
[----:B------:R-:W-:Y:S01]  /*13b0*/  CS2R R152, SRZ ;  /* 0x0000000000987805 */ /* 0x000fe2000001ff00 */
[----:B------:R-:W-:Y:S01]  /*13c0*/  STL [R1+0x60], RZ ;  /* 0x000060ff01007387 */ /* 0x000fe20000100800 */
[----:B--2---:R-:W-:Y:S01]  /*13d0*/  ULEA UR14, UR11, UR14, 0x18 ;  /* 0x0000000e0b0e7291 */ /* 0x004fe2000f8ec03f */
[----:B------:R-:W-:Y:S02]  /*13e0*/  CS2R R154, SRZ ;  /* 0x00000000009a7805 */ /* 0x000fe4000001ff00 */
[----:B------:R-:W-:Y:S01]  /*13f0*/  CS2R R156, SRZ ;  /* 0x00000000009c7805 */ /* 0x000fe2000001ff00 */
[----:B------:R-:W-:Y:S01]  /*1400*/  STL [R1+0x5c], RZ ;  /* 0x00005cff01007387 */ /* 0x000fe20000100800 */
[----:B------:R-:W-:-:S02]  /*1410*/  CS2R R158, SRZ ;  /* 0x00000000009e7805 */ /* 0x000fc4000001ff00 */
[----:B------:R-:W-:Y:S02]  /*1420*/  CS2R R160, SRZ ;  /* 0x0000000000a07805 */ /* 0x000fe4000001ff00 */
[----:B------:R-:W-:Y:S02]  /*1430*/  CS2R R162, SRZ ;  /* 0x0000000000a27805 */ /* 0x000fe4000001ff00 */
[----:B0-----:R-:W-:Y:S01]  /*1440*/  LOP3.LUT R0, R0, 0x80, RZ, 0xc0, !PT ;  /* 0x0000008000007812 */ /* 0x001fe200078ec0ff */
[----:B------:R-:W-:Y:S01]  /*1450*/  STL [R1+0x58], RZ ;  /* 0x000058ff01007387 */ /* 0x000fe20000100800 */
[----:B---3--:R-:W-:Y:S02]  /*1460*/  ISETP.GE.AND P1, PT, R2, 0x1, PT ;  /* 0x000000010200780c */ /* 0x008fe40003f26270 */
[----:B------:R-:W-:Y:S02]  /*1470*/  CS2R R2, SRZ ;  /* 0x0000000000027805 */ /* 0x000fe4000001ff00 */
[----:B------:R-:W-:Y:S01]  /*1480*/  SHF.R.U32.HI R0, RZ, 0x7, R0 ;  /* 0x00000007ff007819 */ /* 0x000fe20000011600 */
[----:B------:R-:W-:Y:S01]  /*1490*/  STL [R1+0x54], RZ ;  /* 0x000054ff01007387 */ /* 0x000fe20000100800 */
[----:B------:R-:W-:-:S02]  /*14a0*/  CS2R R164, SRZ ;  /* 0x0000000000a47805 */ /* 0x000fc4000001ff00 */
[----:B------:R-:W-:Y:S02]  /*14b0*/  CS2R R166, SRZ ;  /* 0x0000000000a67805 */ /* 0x000fe4000001ff00 */
[----:B------:R-:W-:Y:S01]  /*14c0*/  CS2R R168, SRZ ;  /* 0x0000000000a87805 */ /* 0x000fe2000001ff00 */
[----:B------:R-:W-:Y:S01]  /*14d0*/  STL [R1+0x50], RZ ;  /* 0x000050ff01007387 */ /* 0x000fe20000100800 */
[----:B------:R-:W-:Y:S02]  /*14e0*/  CS2R R170, SRZ ;  /* 0x0000000000aa7805 */ /* 0x000fe4000001ff00 */
[----:B------:R-:W-:Y:S02]  /*14f0*/  CS2R R172, SRZ ;  /* 0x0000000000ac7805 */ /* 0x000fe4000001ff00 */
[----:B------:R-:W-:Y:S01]  /*1500*/  CS2R R174, SRZ ;  /* 0x0000000000ae7805 */ /* 0x000fe2000001ff00 */
[----:B------:R-:W0:Y:S01]  /*1510*/  SHFL.IDX PT, R0, R0, RZ, 0x1f ;  /* 0x00001fff00007589 */ /* 0x000e2200000e0000 */
[----:B------:R-:W-:-:S02]  /*1520*/  CS2R R176, SRZ ;  /* 0x0000000000b07805 */ /* 0x000fc4000001ff00 */
[----:B------:R-:W-:Y:S02]  /*1530*/  CS2R R178, SRZ ;  /* 0x0000000000b27805 */ /* 0x000fe4000001ff00 */
[----:B------:R-:W-:Y:S01]  /*1540*/  CS2R R180, SRZ ;  /* 0x0000000000b47805 */ /* 0x000fe2000001ff00 */
[----:B------:R1:W-:Y:S01]  /*1550*/  STL [R1+0x4c], RZ ;  /* 0x00004cff01007387 */ /* 0x0003e20000100800 */
[----:B------:R-:W-:Y:S02]  /*1560*/  CS2R R182, SRZ ;  /* 0x0000000000b67805 */ /* 0x000fe4000001ff00 */
[----:B------:R-:W-:Y:S02]  /*1570*/  CS2R R184, SRZ ;  /* 0x0000000000b87805 */ /* 0x000fe4000001ff00 */
[----:B------:R-:W-:Y:S01]  /*1580*/  CS2R R186, SRZ ;  /* 0x0000000000ba7805 */ /* 0x000fe2000001ff00 */
[----:B------:R1:W-:Y:S01]  /*1590*/  STL [R1+0x48], RZ ;  /* 0x000048ff01007387 */ /* 0x0003e20000100800 */
        /* <DEDUP_REMOVED lines=14> */
[----:B------:R-:W-:Y:S02]  /*1680*/  CS2R R210, SRZ ;  /* 0x0000000000d27805 */ /* 0x000fe4000001ff00 */
[----:B0-----:R-:W-:Y:S01]  /*1690*/  R2UR UR9, R0 ;  /* 0x00000000000972ca */ /* 0x001fe200000e0000 */
[----:B------:R1:W-:Y:S01]  /*16a0*/  STL [R1+0x38], RZ ;  /* 0x000038ff01007387 */ /* 0x0003e20000100800 */
[----:B------:R-:W-:Y:S01]  /*16b0*/  IMAD.MOV.U32 R0, RZ, RZ, RZ ;  /* 0x000000ffff007224 */ /* 0x000fe200078e00ff */
[----:B------:R-:W-:-:S02]  /*16c0*/  CS2R R212, SRZ ;  /* 0x0000000000d47805 */ /* 0x000fc4000001ff00 */
[----:B------:R-:W-:Y:S01]  /*16d0*/  CS2R R214, SRZ ;  /* 0x0000000000d67805 */ /* 0x000fe2000001ff00 */
[----:B------:R1:W-:Y:S01]  /*16e0*/  STL [R1+0x34], RZ ;  /* 0x000034ff01007387 */ /* 0x0003e20000100800 */
[----:B------:R-:W-:Y:S02]  /*16f0*/  CS2R R216, SRZ ;  /* 0x0000000000d87805 */ /* 0x000fe4000001ff00 */
[----:B------:R-:W-:Y:S02]  /*1700*/  CS2R R218, SRZ ;  /* 0x0000000000da7805 */ /* 0x000fe4000001ff00 */
[----:B------:R-:W-:Y:S01]  /*1710*/  CS2R R220, SRZ ;  /* 0x0000000000dc7805 */ /* 0x000fe2000001ff00 */
[----:B------:R1:W-:Y:S01]  /*1720*/  STL [R1+0x30], RZ ;  /* 0x000030ff01007387 */ /* 0x0003e20000100800 */
[----:B------:R-:W-:Y:S02]  /*1730*/  CS2R R222, SRZ ;  /* 0x0000000000de7805 */ /* 0x000fe4000001ff00 */
[----:B------:R-:W-:Y:S01]  /*1740*/  CS2R R224, SRZ ;  /* 0x0000000000e07805 */ /* 0x000fe2000001ff00 */
[----:B------:R-:W-:Y:S01]  /*1750*/  IMAD.MOV.U32 R226, RZ, RZ, RZ ;  /* 0x000000ffffe27224 */ /* 0x000fe200078e00ff */
[----:B------:R1:W-:Y:S01]  /*1760*/  STL [R1+0x2c], RZ ;  /* 0x00002cff01007387 */ /* 0x0003e20000100800 */
[----:B------:R-:W-:Y:S01]  /*1770*/  ULEA.HI UR10, UR9, UR9, URZ, 0x1 ;  /* 0x00000009090a7291 */ /* 0x000fe2000f8f083f */
[----:B------:R-:W-:Y:S01]  /*1780*/  IMAD.U32 R227, RZ, RZ, UR4 ;  /* 0x00000004ffe37e24 */ /* 0x000fe2000f8e00ff */
[----:B------:R-:W-:Y:S01]  /*1790*/  CS2R R24, SRZ ;  /* 0x0000000000187805 */ /* 0x000fe2000001ff00 */
[----:B------:R1:W-:Y:S01]  /*17a0*/  STL [R1+0x28], RZ ;  /* 0x000028ff01007387 */ /* 0x0003e20000100800 */
[----:B------:R-:W-:Y:S01]  /*17b0*/  ULOP3.LUT UR10, UR10, 0xffffe, URZ, 0xc0, !UPT ;  /* 0x000ffffe0a0a7892 */ /* 0x000fe2000f8ec03f */
[----:B----4-:R-:W-:-:S02]  /*17c0*/  CS2R R26, SRZ ;  /* 0x00000000001a7805 */ /* 0x010fc4000001ff00 */
[----:B------:R-:W-:Y:S01]  /*17d0*/  CS2R R28, SRZ ;  /* 0x00000000001c7805 */ /* 0x000fe2000001ff00 */
[----:B------:R1:W-:Y:S01]  /*17e0*/  STL [R1+0x24], RZ ;  /* 0x000024ff01007387 */ /* 0x0003e20000100800 */
[----:B------:R-:W-:Y:S01]  /*17f0*/  UIADD3 UR10, UR9, -UR10, URZ ;  /* 0x8000000a090a7290 */ /* 0x000fe2000fffe03f */
[----:B------:R-:W-:Y:S02]  /*1800*/  CS2R R30, SRZ ;  /* 0x00000000001e7805 */ /* 0x000fe4000001ff00 */
[----:B------:R-:W-:Y:S01]  /*1810*/  CS2R R32, SRZ ;  /* 0x0000000000207805 */ /* 0x000fe2000001ff00 */
[----:B------:R1:W-:Y:S01]  /*1820*/  STL [R1+0x20], RZ ;  /* 0x000020ff01007387 */ /* 0x0003e20000100800 */
[----:B------:R-:W-:Y:S01]  /*1830*/  ULEA UR10, UR10, UR14, 0xc ;  /* 0x0000000e0a0a7291 */ /* 0x000fe2000f8e603f */
[----:B------:R-:W-:Y:S02]  /*1840*/  CS2R R34, SRZ ;  /* 0x0000000000227805 */ /* 0x000fe4000001ff00 */
[----:B------:R-:W-:Y:S01]  /*1850*/  CS2R R36, SRZ ;  /* 0x0000000000247805 */ /* 0x000fe2000001ff00 */
[----:B------:R1:W-:Y:S01]  /*1860*/  STL [R1+0x1c], RZ ;  /* 0x00001cff01007387 */ /* 0x0003e20000100800 */
[----:B------:R-:W-:Y:S01]  /*1870*/  UIADD3 UR10, UR10, 0x100, URZ ;  /* 0x000001000a0a7890 */ /* 0x000fe2000fffe03f */
[----:B------:R-:W-:-:S02]  /*1880*/  CS2R R38, SRZ ;  /* 0x0000000000267805 */ /* 0x000fc4000001ff00 */
[----:B------:R-:W-:Y:S01]  /*1890*/  CS2R R40, SRZ ;  /* 0x0000000000287805 */ /* 0x000fe2000001ff00 */
[----:B------:R1:W-:Y:S01]  /*18a0*/  STL [R1+0x18], RZ ;  /* 0x000018ff01007387 */ /* 0x0003e20000100800 */
[----:B------:R-:W-:Y:S01]  /*18b0*/  USHF.R.U32.HI UR10, URZ, 0x4, UR10 ;  /* 0x000000043f0a7899 */ /* 0x000fe2000801160a */
[----:B------:R-:W-:Y:S02]  /*18c0*/  CS2R R42, SRZ ;  /* 0x00000000002a7805 */ /* 0x000fe4000001ff00 */
[----:B------:R-:W-:Y:S01]  /*18d0*/  CS2R R44, SRZ ;  /* 0x00000000002c7805 */ /* 0x000fe2000001ff00 */
[----:B------:R1:W-:Y:S01]  /*18e0*/  STL [R1+0x14], RZ ;  /* 0x000014ff01007387 */ /* 0x0003e20000100800 */
[----:B------:R-:W-:Y:S01]  /*18f0*/  ULOP3.LUT UR15, UR10, 0x3fff, URZ, 0xc0, !UPT ;  /* 0x00003fff0a0f7892 */ /* 0x000fe2000f8ec03f */
        /* <DEDUP_REMOVED lines=18> */
[----:B------:R1:W-:Y:S01]  /*1a20*/  STL [R1], RZ ;  /* 0x000000ff01007387 */ /* 0x0003e20000100800 */
[----:B------:R-:W-:-:S02]  /*1a30*/  CS2R R74, SRZ ;  /* 0x00000000004a7805 */ /* 0x000fc4000001ff00 */
[----:B------:R-:W-:Y:S02]  /*1a40*/  CS2R R76, SRZ ;  /* 0x00000000004c7805 */ /* 0x000fe4000001ff00 */
[----:B------:R-:W-:Y:S02]  /*1a50*/  CS2R R78, SRZ ;  /* 0x00000000004e7805 */ /* 0x000fe4000001ff00 */
[----:B------:R-:W-:Y:S02]  /*1a60*/  CS2R R80, SRZ ;  /* 0x0000000000507805 */ /* 0x000fe4000001ff00 */
[----:B------:R-:W-:Y:S02]  /*1a70*/  CS2R R82, SRZ ;  /* 0x0000000000527805 */ /* 0x000fe4000001ff00 */
[----:B------:R-:W-:Y:S02]  /*1a80*/  CS2R R84, SRZ ;  /* 0x0000000000547805 */ /* 0x000fe4000001ff00 */
        /* <DEDUP_REMOVED lines=32> */
[----:B------:R-:W-:Y:S01]  /*1c90*/  CS2R R150, SRZ ;  /* 0x0000000000967805 */ /* 0x000fe2000001ff00 */
[----:B-1----:R-:W-:Y:S06]  /*1ca0*/  @!P1 BRA `(.L_x_17) ;  /* 0x0000001000689947 */ /* 0x002fec0003800000 */
[----:B------:R-:W-:-:S06]  /*1cb0*/  UISETP.NE.AND UP0, UPT, UR21, 0x3, UPT ;  /* 0x000000031500788c */ /* 0x000fcc000bf05270 */
[----:B------:R-:W-:-:S13]  /*1cc0*/  PLOP3.LUT P2, PT, PT, PT, UP0, 0x80, 0x0 ;  /* 0x000000000000781c */ /* 0x000fda0003f4f008 */
[----:B------:R-:W-:Y:S05]  /*1cd0*/  @!P2 BRA `(.L_x_18) ;  /* 0x000000000004a947 */ /* 0x000fea0003800000 */
[----:B------:R-:W-:Y:S01]  /*1ce0*/  BPT.TRAP 0x1 ;  /* 0x000000040000795c */ /* 0x000fe20000300000 */
.L_x_18:
[----:B------:R-:W-:Y:S01]  /*1cf0*/  ULEA UR6, UR5, UR14, 0x3 ;  /* 0x0000000e05067291 */ /* 0x000fe2000f8e183f */
[----:B------:R-:W-:-:S05]  /*1d00*/  IMAD.U32 R0, RZ, RZ, UR4 ;  /* 0x00000004ff007e24 */ /* 0x000fca000f8e00ff */
[----:B------:R-:W-:-:S04]  /*1d10*/  SHF.L.U32 R0, R0, 0x1f, RZ ;  /* 0x0000001f00007819 */ /* 0x000fc800000006ff */
[----:B------:R0:W1:Y:S01]  /*1d20*/  SYNCS.PHASECHK.TRANS64.TRYWAIT P1, [UR6], R0 ;  /* 0x00000000ff0075a7 */ /* 0x0000620008020146 */
[----:B------:R-:W-:Y:S05]  /*1d30*/  @!P2 BRA `(.L_x_19) ;  /* 0x000000000004a947 */ /* 0x000fea0003800000 */
[----:B------:R-:W-:Y:S01]  /*1d40*/  BPT.TRAP 0x1 ;  /* 0x000000040000795c */ /* 0x000fe20000300000 */
.L_x_19:
[----:B-1----:R-:W-:Y:S05]  /*1d50*/  @P1 BRA `(.L_x_20) ;  /* 0x0000000000081947 */ /* 0x002fea0003800000 */
[----:B------:R-:W1:Y:S02]  /*1d60*/  SYNCS.PHASECHK.TRANS64.TRYWAIT P1, [UR6], R0 ;  /* 0x00000000ff0075a7 */ /* 0x000e640008020146 */
[----:B-1----:R-:W-:Y:S05]  /*1d70*/  @!P1 BRA `(.L_x_21) ;  /* 0x000000e000e09947 */ /* 0x002fea0003800000 */
.L_x_20:
[----:B------:R-:W-:Y:S01]  /*1d80*/  UIADD3 UR6, UR14, 0x6100, URZ ;  /* 0x000061000e067890 */ /* 0x000fe2000fffe03f */
[----:B------:R-:W-:Y:S01]  /*1d90*/  WARPGROUP.ARRIVE ;  /* 0x00000000000079c5 */ /* 0x000fe20000000000 */
[----:B------:R-:W-:Y:S01]  /*1da0*/  ULOP3.LUT UR8, UR15, 0x10000, URZ, 0xfc, !UPT ;  /* 0x000100000f087892 */ /* 0x000fe2000f8efc3f */
[----:B------:R2:W-:Y:S01]  /*1db0*/  STL [R1+0x74], RZ ;  /* 0x000074ff01007387 */ /* 0x0005e20000100800 */
[----:B------:R-:W-:Y:S01]  /*1dc0*/  USHF.R.U32.HI UR6, URZ, 0x4, UR6 ;  /* 0x000000043f067899 */ /* 0x000fe20008011606 */
[----:B01----:R-:W-:Y:S01]  /*1dd0*/  IMAD.MOV.U32 R0, RZ, RZ, RZ ;  /* 0x000000ffff007224 */ /* 0x003fe200078e00ff */
[----:B------:R-:W-:Y:S01]  /*1de0*/  ULEA UR8, UR5, UR8, 0x9 ;  /* 0x0000000805087291 */ /* 0x000fe2000f8e483f */
[----:B------:R2:W-:Y:S01]  /*1df0*/  STL [R1+0x70], RZ ;  /* 0x000070ff01007387 */ /* 0x0005e20000100800 */
[----:B------:R-:W-:Y:S01]  /*1e00*/  ULOP3.LUT UR6, UR6, 0x3fff, URZ, 0xc0, !UPT ;  /* 0x00003fff06067892 */ /* 0x000fe2000f8ec03f */
[----:B------:R-:W-:Y:S01]  /*1e10*/  CS2R R2, SRZ ;  /* 0x0000000000027805 */ /* 0x000fe2000001ff00 */
[----:B------:R-:W-:Y:S01]  /*1e20*/  UMOV UR9, 0x80000020 ;  /* 0x8000002000097882 */ /* 0x000fe20000000000 */
[----:B------:R-:W-:Y:S01]  /*1e30*/  UMOV UR11, 0x80000020 ;  /* 0x80000020000b7882 */ /* 0x000fe20000000000 */
[----:B------:R-:W-:Y:S01]  /*1e40*/  ULOP3.LUT UR6, UR6, 0x10000, URZ, 0xfc, !UPT ;  /* 0x0001000006067892 */ /* 0x000fe2000f8efc3f */
[----:B------:R2:W-:Y:S01]  /*1e50*/  STL [R1+0x6c], RZ ;  /* 0x00006cff01007387 */ /* 0x0005e20000100800 */
[----:B------:R-:W-:Y:S01]  /*1e60*/  ULDC UR7, c[0x0][0x50c] ;  /* 0x0001430000077ab9 */ /* 0x000fe20000000800 */
[----:B------:R-:W-:Y:S01]  /*1e70*/  CS2R R4, SRZ ;  /* 0x0000000000047805 */ /* 0x000fe2000001ff00 */
[----:B------:R-:W-:Y:S01]  /*1e80*/  ULEA UR10, UR5, UR6, 0xa ;  /* 0x00000006050a7291 */ /* 0x000fe2000f8e503f */
[----:B------:R2:W-:Y:S01]  /*1e90*/  STL [R1+0x68], RZ ;  /* 0x000068ff01007387 */ /* 0x0005e20000100800 */
[----:B------:R-:W-:Y:S01]  /*1ea0*/  UISETP.NE.AND UP0, UPT, UR7, 0x2, UPT ;  /* 0x000000020700788c */ /* 0x000fe2000bf05270 */
[----:B------:R-:W-:Y:S01]  /*1eb0*/  CS2R R6, SRZ ;  /* 0x0000000000067805 */ /* 0x000fe2000001ff00 */
[----:B------:R-:W-:Y:S01]  /*1ec0*/  UMOV UR6, 0x2 ;  /* 0x0000000200067882 */ /* 0x000fe20000000000 */
[----:B------:R2:W-:Y:S01]  /*1ed0*/  STL [R1+0x64], RZ ;  /* 0x000064ff01007387 */ /* 0x0005e20000100800 */
[----:B------:R-:W-:Y:S01]  /*1ee0*/  USEL UR7, URZ, 0x1, UP0 ;  /* 0x000000013f077887 */ /* 0x000fe20008000000 */
[----:B------:R-:W-:-:S02]  /*1ef0*/  CS2R R8, SRZ ;  /* 0x0000000000087805 */ /* 0x000fc4000001ff00 */
[----:B------:R-:W-:Y:S01]  /*1f00*/  CS2R R10, SRZ ;  /* 0x00000000000a7805 */ /* 0x000fe2000001ff00 */
[----:B------:R-:W-:Y:S01]  /*1f10*/  QGMMA.64x256x32.F32.E4M3.E4M3 R24, gdesc[UR8], RZ, !UPT ;  /* 0x03e00000081879f3 */ /* 0x000fe2000c7008ff */
[----:B------:R2:W-:Y:S01]  /*1f20*/  STL [R1+0x60], RZ ;  /* 0x000060ff01007387 */ /* 0x0005e20000100800 */
[----:B------:R-:W-:Y:S01]  /*1f30*/  UIADD3 UR8, UR8, 0x2, URZ ;  /* 0x0000000208087890 */ /* 0x000fe2000fffe03f */
[----:B------:R-:W-:Y:S01]  /*1f40*/  ISETP.NE.AND P1, PT, RZ, UR7, PT ;  /* 0x00000007ff007c0c */ /* 0x000fe2000bf25270 */
[----:B------:R-:W-:Y:S01]  /*1f50*/  UIADD3 UR10, UR10, 0x2, URZ ;  /* 0x000000020a0a7890 */ /* 0x000fe2000fffe03f */
[----:B------:R2:W-:Y:S01]  /*1f60*/  STL [R1+0x5c], RZ ;  /* 0x00005cff01007387 */ /* 0x0005e20000100800 */
[----:B------:R-:W-:Y:S01]  /*1f70*/  UMOV UR9, 0x80000020 ;  /* 0x8000002000097882 */ /* 0x000fe20000000000 */
[----:B------:R-:W-:Y:S01]  /*1f80*/  UMOV UR11, 0x80000020 ;  /* 0x80000020000b7882 */ /* 0x000fe20000000000 */
        /* <DEDUP_REMOVED lines=58> */
[----:B------:R-:W-:-:S03]  /*2330*/  IMAD.MOV.U32 R226, RZ, RZ, RZ ;  /* 0x000000ffffe27224 */ /* 0x000fc600078e00ff */
[----:B------:R2:W-:Y:S04]  /*2340*/  STL [R1+0x1c], RZ ;  /* 0x00001cff01007387 */ /* 0x0005e80000100800 */
[----:B------:R2:W-:Y:S04]  /*2350*/  STL [R1+0x18], RZ ;  /* 0x000018ff01007387 */ /* 0x0005e80000100800 */
[----:B------:R2:W-:Y:S04]  /*2360*/  STL [R1+0x14], RZ ;  /* 0x000014ff01007387 */ /* 0x0005e80000100800 */
[----:B------:R2:W-:Y:S04]  /*2370*/  STL [R1+0x10], RZ ;  /* 0x000010ff01007387 */ /* 0x0005e80000100800 */
[----:B------:R2:W-:Y:S04]  /*2380*/  STL [R1+0xc], RZ ;  /* 0x00000cff01007387 */ /* 0x0005e80000100800 */
[----:B------:R2:W-:Y:S04]  /*2390*/  STL [R1+0x8], RZ ;  /* 0x000008ff01007387 */ /* 0x0005e80000100800 */
[----:B------:R2:W-:Y:S04]  /*23a0*/  STL [R1+0x4], RZ ;  /* 0x000004ff01007387 */ /* 0x0005e80000100800 */
[----:B------:R2:W-:Y:S01]  /*23b0*/  STL [R1], RZ ;  /* 0x000000ff01007387 */ /* 0x0005e20000100800 */
[----:B------:R-:W-:Y:S01]  /*23c0*/  QGMMA.64x256x32.F32.E4M3.E4M3 R24, gdesc[UR8], R24, gsb0 ;  /* 0x03e00000081879f3 */ /* 0x000fe20008000818 */
[----:B------:R-:W-:Y:S05]  /*23d0*/  @!P1 BRA `(.L_x_22) ;  /* 0x0000000800809947 */ /* 0x000fea0003800000 */
[----:B------:R-:W-:Y:S02]  /*23e0*/  WARPGROUP.DEPBAR.LE gsb0, 0x0 ;  /* 0x00008000000079c5 */ /* 0x000fe40000010000 */
[----:B------:R-:W-:-:S01]  /*23f0*/  FADD R227, RZ, R122 ;  /* 0x0000007affe37221 */ /* 0x000fc20000000000 */
[----:B------:R-:W-:Y:S01]  /*2400*/  FADD R226, RZ, R24 ;  /* 0x00000018ffe27221 */ /* 0x000fe20000000000 */
[----:B------:R-:W-:-:S01]  /*2410*/  FADD R225, RZ, R25 ;  /* 0x00000019ffe17221 */ /* 0x000fc20000000000 */
[----:B------:R-:W-:Y:S01]  /*2420*/  FADD R224, RZ, R26 ;  /* 0x0000001affe07221 */ /* 0x000fe20000000000 */
[----:B------:R-:W-:-:S01]  /*2430*/  FADD R223, RZ, R27 ;  /* 0x0000001bffdf7221 */ /* 0x000fc20000000000 */
[----:B------:R0:W-:Y:S01]  /*2440*/  STL [R1], R227 ;  /* 0x000000e301007387 */ /* 0x0001e20000100800 */
[----:B------:R-:W-:-:S01]  /*2450*/  FADD R222, RZ, R28 ;  /* 0x0000001cffde7221 */ /* 0x000fc20000000000 */
[----:B------:R-:W-:Y:S01]  /*2460*/  FADD R221, RZ, R29 ;  /* 0x0000001dffdd7221 */ /* 0x000fe20000000000 */
[----:B------:R-:W-:-:S01]  /*2470*/  FADD R220, RZ, R30 ;  /* 0x0000001effdc7221 */ /* 0x000fc20000000000 */
[----:B------:R-:W-:Y:S01]  /*2480*/  FADD R219, RZ, R31 ;  /* 0x0000001fffdb7221 */ /* 0x000fe20000000000 */
[----:B------:R-:W-:-:S01]  /*2490*/  FADD R218, RZ, R32 ;  /* 0x00000020ffda7221 */ /* 0x000fc20000000000 */
[----:B------:R-:W-:Y:S01]  /*24a0*/  FADD R217, RZ, R33 ;  /* 0x00000021ffd97221 */ /* 0x000fe20000000000 */
[----:B------:R-:W-:-:S01]  /*24b0*/  FADD R216, RZ, R34 ;  /* 0x00000022ffd87221 */ /* 0x000fc20000000000 */
[----:B------:R-:W-:Y:S01]  /*24c0*/  FADD R215, RZ, R35 ;  /* 0x00000023ffd77221 */ /* 0x000fe20000000000 */
[----:B------:R-:W-:-:S01]  /*24d0*/  FADD R214, RZ, R36 ;  /* 0x00000024ffd67221 */ /* 0x000fc20000000000 */
[----:B0-----:R-:W-:Y:S01]  /*24e0*/  FADD R227, RZ, R123 ;  /* 0x0000007bffe37221 */ /* 0x001fe20000000000 */
[----:B------:R-:W-:-:S01]  /*24f0*/  FADD R213, RZ, R37 ;  /* 0x00000025ffd57221 */ /* 0x000fc20000000000 */
[----:B------:R-:W-:Y:S01]  /*2500*/  FADD R212, RZ, R38 ;  /* 0x00000026ffd47221 */ /* 0x000fe20000000000 */
[----:B------:R-:W-:-:S01]  /*2510*/  FADD R211, RZ, R39 ;  /* 0x00000027ffd37221 */ /* 0x000fc20000000000 */
[----:B------:R-:W-:Y:S01]  /*2520*/  FADD R210, RZ, R40 ;  /* 0x00000028ffd27221 */ /* 0x000fe20000000000 */
[----:B------:R0:W-:Y:S01]  /*2530*/  STL [R1+0x4], R227 ;  /* 0x000004e301007387 */ /* 0x0001e20000100800 */
        /* <DEDUP_REMOVED lines=93> */
[----:B------:R-:W-:Y:S01]  /*2b10*/  UMOV UR6, URZ ;  /* 0x0000003f00067c82 */ /* 0x000fe20008000000 */
[----:B0-----:R-:W-:-:S05]  /*2b20*/  FADD R227, RZ, R130 ;  /* 0x00000082ffe37221 */ /* 0x001fca0000000000 */
[----:B------:R0:W-:Y:S02]  /*2b30*/  STL [R1+0x20], R227 ;  /* 0x000020e301007387 */ /* 0x0001e40000100800 */
        /* <DEDUP_REMOVED lines=42> */
.L_x_22:
[----:B------:R-:W-:-:S04]  /*2de0*/  UIADD3 UR18, UR5, 0x1, URZ ;  /* 0x0000000105127890 */ /* 0x000fc8000fffe03f */
[----:B------:R-:W-:-:S04]  /*2df0*/  UISETP.NE.AND UP0, UPT, UR18, 0x3, UPT ;  /* 0x000000031200788c */ /* 0x000fc8000bf05270 */
[----:B------:R-:W-:Y:S02]  /*2e00*/  USEL UR8, URZ, 0x1, UP0 ;  /* 0x000000013f087887 */ /* 0x000fe40008000000 */
[----:B------:R-:W-:Y:S02]  /*2e10*/  USEL UR18, UR18, URZ, UP0 ;  /* 0x0000003f12127287 */ /* 0x000fe40008000000 */
[----:B------:R-:W-:-:S06]  /*2e20*/  ULOP3.LUT UR8, UR4, UR8, URZ, 0x3c, !UPT ;  /* 0x0000000804087292 */ /* 0x000fcc000f8e3c3f */
[----:B0-----:R-:W-:Y:S01]  /*2e30*/  IMAD.U32 R227, RZ, RZ, UR8 ;  /* 0x00000008ffe37e24 */ /* 0x001fe2000f8e00ff */
[----:B------:R-:W-:-:S06]  /*2e40*/  UMOV UR8, 0x1 ;  /* 0x0000000100087882 */ /* 0x000fcc0000000000 */
.L_x_17:
[----:B------:R-:W-:-:S04]  /*2e50*/  UISETP.LT.AND UP0, UPT, UR12, 0x1, UPT ;  /* 0x000000010c00788c */ /* 0x000fc8000bf01270 */
[----:B------:R-:W-:-:S04]  /*2e60*/  USEL UR9, UR12, 0x1, UP0 ;  /* 0x000000010c097887 */ /* 0x000fc80008000000 */
[----:B------:R-:W-:-:S04]  /*2e70*/  UIADD3 UR9, UR12, -UR9, URZ ;  /* 0x800000090c097290 */ /* 0x000fc8000fffe03f */
[----:B------:R-:W-:-:S06]  /*2e80*/  UISETP.GE.AND UP0, UPT, UR9, 0x1, UPT ;  /* 0x000000010900788c */ /* 0x000fcc000bf06270 */
[----:B------:R-:W-:-:S13]  /*2e90*/  PLOP3.LUT P1, PT, PT, PT, UP0, 0x80, 0x0 ;  /* 0x000000000000781c */ /* 0x000fda0003f2f008 */
[----:B------:R-:W-:Y:S05]  /*2ea0*/  @!P1 BRA `(.L_x_23) ;  /* 0x0000001000949947 */ /* 0x000fea0003800000 */
[----:B------:R-:W-:Y:S01]  /*2eb0*/  IMAD.U32 R228, RZ, RZ, UR9 ;  /* 0x00000009ffe47e24 */ /* 0x000fe2000f8e00ff */
[----:B------:R-:W-:Y:S01]  /*2ec0*/  UMOV UR23, UR5 ;  /* 0x0000000500177c82 */ /* 0x000fe20008000000 */
[----:B------:R-:W-:-:S05]  /*2ed0*/  ULDC UR24, c[0x0][0x50c] ;  /* 0x0001430000187ab9 */ /* 0x000fca0000000800 */
.L_x_31:
[----:B------:R-:W-:-:S06]  /*2ee0*/  UISETP.NE.AND UP0, UPT, UR21, 0x3, UPT ;  /* 0x000000031500788c */ /* 0x000fcc000bf05270 */
[----:B------:R-:W-:-:S13]  /*2ef0*/  PLOP3.LUT P2, PT, PT, PT, UP0, 0x80, 0x0 ;  /* 0x000000000000781c */ /* 0x000fda0003f4f008 */
[----:B01---5:R-:W-:Y:S05]  /*2f00*/  @!P2 BRA `(.L_x_24) ;  /* 0x000000000004a947 */ /* 0x023fea0003800000 */
[----:B------:R-:W-:Y:S01]  /*2f10*/  BPT.TRAP 0x1 ;  /* 0x000000040000795c */ /* 0x000fe20000300000 */
.L_x_24:
[----:B------:R-:W0:Y:S01]  /*2f20*/  S2UR UR9, SR_CgaCtaId ;  /* 0x00000000000979c3 */ /* 0x000e220000008800 */
[----:B------:R-:W-:Y:S01]  /*2f30*/  UMOV UR14, 0x400 ;  /* 0x00000400000e7882 */ /* 0x000fe20000000000 */
[----:B------:R-:W-:Y:S01]  /*2f40*/  SHF.L.U32 R229, R227, 0x1f, RZ ;  /* 0x0000001fe3e57819 */ /* 0x000fe200000006ff */
[----:B0-----:R-:W-:-:S04]  /*2f50*/  ULEA UR14, UR9, UR14, 0x18 ;  /* 0x0000000e090e7291 */ /* 0x001fc8000f8ec03f */
[----:B------:R-:W-:-:S09]  /*2f60*/  ULEA UR9, UR18, UR14, 0x3 ;  /* 0x0000000e12097291 */ /* 0x000fd2000f8e183f */
[----:B------:R0:W1:Y:S01]  /*2f70*/  SYNCS.PHASECHK.TRANS64.TRYWAIT P1, [UR9], R229 ;  /* 0x000000e5ff0075a7 */ /* 0x0000620008020149 */
[----:B------:R-:W-:Y:S05]  /*2f80*/  @!P2 BRA `(.L_x_25) ;  /* 0x000000000004a947 */ /* 0x000fea0003800000 */
[----:B------:R-:W-:Y:S01]  /*2f90*/  BPT.TRAP 0x1 ;  /* 0x000000040000795c */ /* 0x000fe20000300000 */
.L_x_25:
[----:B-1----:R-:W-:Y:S05]  /*2fa0*/  @P1 BRA `(.L_x_26) ;  /* 0x0000000000081947 */ /* 0x002fea0003800000 */
[----:B------:R-:W1:Y:S02]  /*2fb0*/  SYNCS.PHASECHK.TRANS64.TRYWAIT P1, [UR9], R229 ;  /* 0x000000e5ff0075a7 */ /* 0x000e640008020149 */
[----:B-1----:R-:W-:Y:S05]  /*2fc0*/  @!P1 BRA `(.L_x_27) ;  /* 0x000000d000649947 */ /* 0x002fea0003800000 */
.L_x_26:
[----:B------:R-:W-:Y:S01]  /*2fd0*/  UIADD3 UR9, UR14, 0x6100, URZ ;  /* 0x000061000e097890 */ /* 0x000fe2000fffe03f */
[----:B------:R-:W-:Y:S01]  /*2fe0*/  WARPGROUP.ARRIVE ;  /* 0x00000000000079c5 */ /* 0x000fe20000000000 */
[----:B------:R-:W-:Y:S02]  /*2ff0*/  UISETP.NE.AND UP0, UPT, UR7, URZ, UPT ;  /* 0x0000003f0700728c */ /* 0x000fe4000bf05270 */
[----:B------:R-:W-:Y:S02]  /*3000*/  USHF.R.U32.HI UR9, URZ, 0x4, UR9 ;  /* 0x000000043f097899 */ /* 0x000fe40008011609 */
[----:B------:R-:W-:Y:S02]  /*3010*/  USEL UR8, UR8, URZ, !UP0 ;  /* 0x0000003f08087287 */ /* 0x000fe4000c000000 */
[----:B------:R-:W-:Y:S02]  /*3020*/  ULOP3.LUT UR9, UR9, 0x3fff, URZ, 0xc0, !UPT ;  /* 0x00003fff09097892 */ /* 0x000fe4000f8ec03f */
[----:B------:R-:W-:-:S02]  /*3030*/  ULOP3.LUT UR7, UR15, 0x10000, URZ, 0xfc, !UPT ;  /* 0x000100000f077892 */ /* 0x000fc4000f8efc3f */
[----:B------:R-:W-:Y:S02]  /*3040*/  ULOP3.LUT UR9, UR9, 0x10000, URZ, 0xfc, !UPT ;  /* 0x0001000009097892 */ /* 0x000fe4000f8efc3f */
[----:B------:R-:W-:Y:S02]  /*3050*/  UISETP.NE.U32.AND UP0, UPT, UR8, URZ, UPT ;  /* 0x0000003f0800728c */ /* 0x000fe4000bf05070 */
[----:B------:R-:W-:Y:S02]  /*3060*/  ULEA UR8, UR18, UR7, 0x9 ;  /* 0x0000000712087291 */ /* 0x000fe4000f8e483f */
[----:B------:R-:W-:Y:S01]  /*3070*/  ULEA UR10, UR18, UR9, 0xa ;  /* 0x00000009120a7291 */ /* 0x000fe2000f8e503f */
[----:B------:R-:W-:Y:S02]  /*3080*/  UMOV UR11, 0x80000020 ;  /* 0x80000020000b7882 */ /* 0x000fe40000000000 */
[----:B------:R-:W-:Y:S01]  /*3090*/  UMOV UR9, 0x80000020 ;  /* 0x8000002000097882 */ /* 0x000fe20000000000 */
[----:B------:R-:W-:-:S05]  /*30a0*/  UIADD3 UR6, UR6, 0x2, URZ ;  /* 0x0000000206067890 */ /* 0x000fca000fffe03f */
[----:B------:R-:W-:Y:S01]  /*30b0*/  QGMMA.64x256x32.F32.E4M3.E4M3 R24, gdesc[UR8], R24, UP0 ;  /* 0x03e00000081879f3 */ /* 0x000fe2000bf00818 */
[----:B------:R-:W-:Y:S02]  /*30c0*/  UIADD3 UR8, UR8, 0x2, URZ ;  /* 0x0000000208087890 */ /* 0x000fe4000fffe03f */
[----:B------:R-:W-:Y:S01]  /*30d0*/  UIADD3 UR10, UR10, 0x2, URZ ;  /* 0x000000020a0a7890 */ /* 0x000fe2000fffe03f */
[----:B------:R-:W-:Y:S01]  /*30e0*/  UMOV UR9, 0x80000020 ;  /* 0x8000002000097882 */ /* 0x000fe20000000000 */
[----:B------:R-:W-:Y:S01]  /*30f0*/  UMOV UR11, 0x80000020 ;  /* 0x80000020000b7882 */ /* 0x000fe20000000000 */
[----:B------:R-:W-:-:S04]  /*3100*/  UISETP.NE.AND UP0, UPT, UR6, UR24, UPT ;  /* 0x000000180600728c */ /* 0x000fc8000bf05270 */
[----:B------:R-:W-:-:S06]  /*3110*/  USEL UR7, URZ, 0x1, UP0 ;  /* 0x000000013f077887 */ /* 0x000fcc0008000000 */
[----:B------:R-:W-:-:S12]  /*3120*/  ISETP.NE.AND P1, PT, RZ, UR7, PT ;  /* 0x00000007ff007c0c */ /* 0x000fd8000bf25270 */
[----:B------:R-:W-:Y:S03]  /*3130*/  QGMMA.64x256x32.F32.E4M3.E4M3 R24, gdesc[UR8], R24, gsb0 ;  /* 0x03e00000081879f3 */ /* 0x000fe60008000818 */
[----:B------:R-:W-:Y:S02]  /*3140*/  WARPGROUP.DEPBAR.LE gsb0, 0x1 ;  /* 0x00008000000079c5 */ /* 0x000fe40000010100 */
[----:B------:R-:W-:Y:S05]  /*3150*/  @!P1 BRA `(.L_x_28) ;  /* 0x0000000c00809947 */ /* 0x000fea0003800000 */
[----:B------:R-:W-:Y:S02]  /*3160*/  WARPGROUP.DEPBAR.LE gsb0, 0x0 ;  /* 0x00008000000079c5 */ /* 0x000fe40000010000 */
[----:B------:R-:W-:-:S01]  /*3170*/  FADD R226, R24, R226 ;  /* 0x000000e218e27221 */ /* 0x000fc20000000000 */
[----:B------:R-:W-:Y:S01]  /*3180*/  FADD R225, R25, R225 ;  /* 0x000000e119e17221 */ /* 0x000fe20000000000 */
[----:B------:R1:W-:Y:S01]  /*3190*/  STL [R1+0x8c], R227 ;  /* 0x00008ce301007387 */ /* 0x0003e20000100800 */
[----:B------:R-:W-:-:S01]  /*31a0*/  FADD R224, R26, R224 ;  /* 0x000000e01ae07221 */ /* 0x000fc20000000000 */
[----:B------:R-:W-:Y:S01]  /*31b0*/  FADD R223, R27, R223 ;  /* 0x000000df1bdf7221 */ /* 0x000fe20000000000 */
[----:B------:R-:W-:-:S01]  /*31c0*/  FADD R222, R28, R222 ;  /* 0x000000de1cde7221 */ /* 0x000fc20000000000 */
[----:B------:R-:W-:Y:S01]  /*31d0*/  FADD R221, R29, R221 ;  /* 0x000000dd1ddd7221 */ /* 0x000fe20000000000 */
[----:B-1----:R-:W3:Y:S04]  /*31e0*/  LDL.LU R227, [R1+0x30] ;  /* 0x0000300001e37983 */ /* 0x002ee80000300800 */
[----:B------:R1:W-:Y:S01]  /*31f0*/  STL [R1+0x90], R226 ;  /* 0x000090e201007387 */ /* 0x0003e20000100800 */
[----:B------:R-:W-:-:S01]  /*3200*/  FADD R220, R30, R220 ;  /* 0x000000dc1edc7221 */ /* 0x000fc20000000000 */
[----:B------:R-:W-:-:S02]  /*3210*/  FADD R219, R31, R219 ;  /* 0x000000db1fdb7221 */ /* 0x000fc40000000000 */
[----:B-1----:R-:W4:Y:S04]  /*3220*/  LDL.LU R226, [R1+0x2c] ;  /* 0x00002c0001e27983 */ /* 0x002f280000300800 */
[----:B------:R1:W-:Y:S01]  /*3230*/  STL [R1+0x94], R225 ;  /* 0x000094e101007387 */ /* 0x0003e20000100800 */
[----:B------:R-:W-:-:S03]  /*3240*/  FADD R218, R32, R218 ;  /* 0x000000da20da7221 */ /* 0x000fc60000000000 */
[----:B-1----:R-:W2:Y:S04]  /*3250*/  LDL.LU R225, [R1+0x28] ;  /* 0x0000280001e17983 */ /* 0x002ea80000300800 */
        /* <DEDUP_REMOVED lines=9> */
[----:B------:R1:W-:Y:S04]  /*32f0*/  STL [R1+0xa4], R221 ;  /* 0x0000a4dd01007387 */ /* 0x0003e80000100800 */
        /* <DEDUP_REMOVED lines=12> */
[----:B-1----:R-:W2:Y:S01]  /*33c0*/  LDL.LU R215, [R1] ;  /* 0x0000000001d77983 */ /* 0x002ea20000300800 */
[----:B------:R-:W-:-:S01]  /*33d0*/  FADD R214, R36, R214 ;  /* 0x000000d624d67221 */ /* 0x000fc20000000000 */
[----:B------:R-:W-:Y:S01]  /*33e0*/  FADD R213, R37, R213 ;  /* 0x000000d525d57221 */ /* 0x000fe20000000000 */
[----:B------:R-:W-:-:S01]  /*33f0*/  FADD R212, R38, R212 ;  /* 0x000000d426d47221 */ /* 0x000fc20000000000 */
[----:B------:R-:W-:Y:S01]  /*3400*/  FADD R211, R39, R211 ;  /* 0x000000d327d37221 */ /* 0x000fe20000000000 */
[----:B------:R-:W-:-:S01]  /*3410*/  FADD R210, R40, R210 ;  /* 0x000000d228d27221 */ /* 0x000fc20000000000 */
[----:B------:R-:W-:Y:S01]  /*3420*/  STL [R1+0xc0], R214 ;  /* 0x0000c0d601007387 */ /* 0x000fe20000100800 */
        /* <DEDUP_REMOVED lines=11> */
[----:B------:R1:W-:Y:S01]  /*34e0*/  STL [R1+0xcc], R211 ;  /* 0x0000ccd301007387 */ /* 0x0003e20000100800 */
[----:B------:R-:W-:-:S01]  /*34f0*/  FADD R200, R50, R200 ;  /* 0x000000c832c87221 */ /* 0x000fc20000000000 */
[----:B------:R-:W-:Y:S01]  /*3500*/  FADD R199, R51, R199 ;  /* 0x000000c733c77221 */ /* 0x000fe20000000000 */
        /* <DEDUP_REMOVED lines=69> */
[----:B-----5:R-:W-:Y:S01]  /*3960*/  FADD R0, R121, R0 ;  /* 0x0000000079007221 */ /* 0x020fe20000000000 */
[----:B---3--:R-:W-:-:S01]  /*3970*/  FADD R227, R134, R227 ;  /* 0x000000e386e37221 */ /* 0x008fc20000000000 */
[----:B----4-:R-:W-:Y:S01]  /*3980*/  FADD R226, R133, R226 ;  /* 0x000000e285e27221 */ /* 0x010fe20000000000 */
[----:B--2---:R-:W-:-:S01]  /*3990*/  FADD R225, R132, R225 ;  /* 0x000000e184e17221 */ /* 0x004fc20000000000 */
        /* <DEDUP_REMOVED lines=9> */
[----:B------:R-:W-:-:S05]  /*3a30*/  FADD R215, R122, R215 ;  /* 0x000000d77ad77221 */ /* 0x000fca0000000000 */
[----:B------:R2:W-:Y:S04]  /*3a40*/  STL [R1], R215 ;  /* 0x000000d701007387 */ /* 0x0005e80000100800 */
[----:B------:R3:W-:Y:S04]  /*3a50*/  STL [R1+0x4], R216 ;  /* 0x000004d801007387 */ /* 0x0007e80000100800 */
        /* <DEDUP_REMOVED lines=8> */
[----:B-1----:R-:W4:Y:S04]  /*3ae0*/  LDL.LU R211, [R1+0x34] ;  /* 0x0000340001d37983 */ /* 0x002f280000300800 */
[----:B------:R1:W-:Y:S04]  /*3af0*/  STL [R1+0x28], R225 ;  /* 0x000028e101007387 */ /* 0x0003e80000100800 */
[----:B------:R-:W4:Y:S04]  /*3b00*/  LDL.LU R212, [R1+0x38] ;  /* 0x0000380001d47983 */ /* 0x000f280000300800 */
[----:B------:R1:W-:Y:S04]  /*3b10*/  STL [R1+0x2c], R226 ;  /* 0x00002ce201007387 */ /* 0x0003e80000100800 */
[----:B------:R-:W4:Y:S04]  /*3b20*/  LDL.LU R213, [R1+0x3c] ;  /* 0x00003c0001d57983 */ /* 0x000f280000300800 */
[----:B------:R1:W-:Y:S04]  /*3b30*/  STL [R1+0x30], R227 ;  /* 0x000030e301007387 */ /* 0x0003e80000100800 */
[----:B------:R-:W4:Y:S04]  /*3b40*/  LDL.LU R214, [R1+0x40] ;  /* 0x0000400001d67983 */ /* 0x000f280000300800 */
[----:B--2---:R-:W2:Y:S04]  /*3b50*/  LDL.LU R215, [R1+0x44] ;  /* 0x0000440001d77983 */ /* 0x004ea80000300800 */
[----:B---3--:R-:W3:Y:S04]  /*3b60*/  LDL.LU R216, [R1+0x48] ;  /* 0x0000480001d87983 */ /* 0x008ee80000300800 */
[----:B----4-:R-:W4:Y:S04]  /*3b70*/  LDL.LU R217, [R1+0x4c] ;  /* 0x00004c0001d97983 */ /* 0x010f280000300800 */
[----:B0-----:R-:W4:Y:S04]  /*3b80*/  LDL.LU R218, [R1+0x50] ;  /* 0x0000500001da7983 */ /* 0x001f280000300800 */
[----:B------:R-:W4:Y:S04]  /*3b90*/  LDL.LU R219, [R1+0x54] ;  /* 0x0000540001db7983 */ /* 0x000f280000300800 */
[----:B------:R-:W4:Y:S04]  /*3ba0*/  LDL.LU R220, [R1+0x58] ;  /* 0x0000580001dc7983 */ /* 0x000f280000300800 */
[----:B------:R-:W4:Y:S04]  /*3bb0*/  LDL.LU R221, [R1+0x5c] ;  /* 0x00005c0001dd7983 */ /* 0x000f280000300800 */
[----:B------:R-:W4:Y:S04]  /*3bc0*/  LDL.LU R222, [R1+0x60] ;  /* 0x0000600001de7983 */ /* 0x000f280000300800 */
[----:B------:R-:W4:Y:S04]  /*3bd0*/  LDL.LU R223, [R1+0x64] ;  /* 0x0000640001df7983 */ /* 0x000f280000300800 */
[----:B------:R-:W4:Y:S04]  /*3be0*/  LDL.LU R224, [R1+0x68] ;  /* 0x0000680001e07983 */ /* 0x000f280000300800 */
[----:B-1----:R-:W4:Y:S04]  /*3bf0*/  LDL.LU R225, [R1+0x6c] ;  /* 0x00006c0001e17983 */ /* 0x002f280000300800 */
[----:B------:R-:W4:Y:S04]  /*3c00*/  LDL.LU R226, [R1+0x70] ;  /* 0x0000700001e27983 */ /* 0x000f280000300800 */
[----:B------:R-:W4:Y:S01]  /*3c10*/  LDL.LU R227, [R1+0x74] ;  /* 0x0000740001e37983 */ /* 0x000f220000300800 */
[----:B------:R-:W-:-:S05]  /*3c20*/  FADD R211, R135, R211 ;  /* 0x000000d387d37221 */ /* 0x000fca0000000000 */
[----:B------:R0:W-:Y:S01]  /*3c30*/  STL [R1+0x34], R211 ;  /* 0x000034d301007387 */ /* 0x0001e20000100800 */
[----:B------:R-:W-:-:S03]  /*3c40*/  FADD R212, R136, R212 ;  /* 0x000000d488d47221 */ /* 0x000fc60000000000 */
[----:B0-----:R1:W5:Y:S01]  /*3c50*/  LDL.LU R211, [R1+0xcc] ;  /* 0x0000cc0001d37983 */ /* 0x0013620000300800 */
[----:B------:R-:W-:-:S03]  /*3c60*/  FADD R213, R137, R213 ;  /* 0x000000d589d57221 */ /* 0x000fc60000000000 */
[----:B------:R0:W-:Y:S01]  /*3c70*/  STL [R1+0x38], R212 ;  /* 0x000038d401007387 */ /* 0x0001e20000100800 */
[----:B------:R-:W-:-:S01]  /*3c80*/  FADD R214, R138, R214 ;  /* 0x000000d68ad67221 */ /* 0x000fc20000000000 */
[----:B--2---:R-:W-:Y:S02]  /*3c90*/  FADD R215, R139, R215 ;  /* 0x000000d78bd77221 */ /* 0x004fe40000000000 */
[----:B0-----:R1:W5:Y:S01]  /*3ca0*/  LDL.LU R212, [R1+0xc8] ;  /* 0x0000c80001d47983 */ /* 0x0013620000300800 */
[----:B---3--:R-:W-:-:S03]  /*3cb0*/  FADD R216, R140, R216 ;  /* 0x000000d88cd87221 */ /* 0x008fc60000000000 */
[----:B------:R0:W-:Y:S01]  /*3cc0*/  STL [R1+0x3c], R213 ;  /* 0x00003cd501007387 */ /* 0x0001e20000100800 */
[----:B----4-:R-:W-:-:S03]  /*3cd0*/  FADD R217, R141, R217 ;  /* 0x000000d98dd97221 */ /* 0x010fc60000000000 */
[----:B0-----:R1:W5:Y:S01]  /*3ce0*/  LDL.LU R213, [R1+0xc4] ;  /* 0x0000c40001d57983 */ /* 0x0013620000300800 */
[----:B------:R-:W-:-:S03]  /*3cf0*/  FADD R218, R142, R218 ;  /* 0x000000da8eda7221 */ /* 0x000fc60000000000 */
[----:B------:R0:W-:Y:S01]  /*3d00*/  STL [R1+0x40], R214 ;  /* 0x000040d601007387 */ /* 0x0001e20000100800 */
[----:B------:R-:W-:-:S01]  /*3d10*/  FADD R219, R143, R219 ;  /* 0x000000db8fdb7221 */ /* 0x000fc20000000000 */
[----:B------:R-:W-:Y:S02]  /*3d20*/  FADD R220, R144, R220 ;  /* 0x000000dc90dc7221 */ /* 0x000fe40000000000 */
[----:B0-----:R1:W5:Y:S04]  /*3d30*/  LDL.LU R214, [R1+0xc0] ;  /* 0x0000c00001d67983 */ /* 0x0013680000300800 */
[----:B------:R0:W-:Y:S01]  /*3d40*/  STL [R1+0x44], R215 ;  /* 0x000044d701007387 */ /* 0x0001e20000100800 */
[----:B------:R-:W-:-:S01]  /*3d50*/  FADD R221, R145, R221 ;  /* 0x000000dd91dd7221 */ /* 0x000fc20000000000 */
[----:B------:R-:W-:-:S02]  /*3d60*/  FADD R222, R146, R222 ;  /* 0x000000de92de7221 */ /* 0x000fc40000000000 */
[----:B0-----:R1:W5:Y:S04]  /*3d70*/  LDL.LU R215, [R1+0xbc] ;  /* 0x0000bc0001d77983 */ /* 0x0013680000300800 */
[----:B------:R0:W-:Y:S01]  /*3d80*/  STL [R1+0x48], R216 ;  /* 0x000048d801007387 */ /* 0x0001e20000100800 */
[----:B------:R-:W-:-:S03]  /*3d90*/  FADD R223, R147, R223 ;  /* 0x000000df93df7221 */ /* 0x000fc60000000000 */
        /* <DEDUP_REMOVED lines=13> */
[----:B------:R0:W-:Y:S04]  /*3e70*/  STL [R1+0x5c], R221 ;  /* 0x00005cdd01007387 */ /* 0x0001e80000100800 */
        /* <DEDUP_REMOVED lines=12> */
[----:B0-----:R1:W5:Y:S01]  /*3f40*/  LDL.LU R227, [R1+0x8c] ;  /* 0x00008c0001e37983 */ /* 0x0013620000300800 */
[----:B------:R-:W-:-:S05]  /*3f50*/  UMOV UR6, URZ ;  /* 0x0000003f00067c82 */ /* 0x000fca0008000000 */
.L_x_28:
[----:B------:R-:W-:Y:S05]  /*3f60*/  @!P2 BRA `(.L_x_29) ;  /* 0x000000000004a947 */ /* 0x000fea0003800000 */
[----:B------:R-:W-:Y:S01]  /*3f70*/  BPT.TRAP 0x1 ;  /* 0x000000040000795c */ /* 0x000fe20000300000 */
.L_x_29:
[----:B-----5:R3:W-:Y:S04]  /*3f80*/  STL [R1+0x8c], R0 ;  /* 0x00008c0001007387 */ /* 0x0207e80000100800 */
[----:B---3--:R-:W3:Y:S01]  /*3f90*/  LDL R0, [R1+0x78] ;  /* 0x0000780001007983 */ /* 0x008ee20000100800 */
[----:B0-----:R-:W-:-:S05]  /*3fa0*/  IMAD.U32 R229, RZ, RZ, UR23 ;  /* 0x00000017ffe57e24 */ /* 0x001fca000f8e00ff */
[----:B------:R-:W-:-:S05]  /*3fb0*/  @P0 LEA R229, R229, UR14, 0x3 ;  /* 0x0000000ee5e50c11 */ /* 0x000fca000f8e18ff */
[----:B------:R-:W-:Y:S01]  /*3fc0*/  @P0 VIADD R229, R229, 0x18 ;  /* 0x00000018e5e50836 */ /* 0x000fe20000000000 */
[----:B------:R-:W-:-:S06]  /*3fd0*/  UISETP.GT.U32.AND UP0, UPT, UR13, 0x1, UPT ;  /* 0x000000010d00788c */ /* 0x000fcc000bf04070 */
[----:B------:R-:W-:Y:S02]  /*3fe0*/  PLOP3.LUT P1, PT, PT, PT, UP0, 0x80, 0x0 ;  /* 0x000000000000781c */ /* 0x000fe40003f2f008 */
[----:B---3--:R-:W-:Y:S02]  /*3ff0*/  @P0 PRMT R229, R0, 0x654, R229 ;  /* 0x0000065400e50816 */ /* 0x008fe400000000e5 */
[----:B------:R0:W5:Y:S02]  /*4000*/  LDL.LU R0, [R1+0x8c] ;  /* 0x00008c0001007983 */ /* 0x0001640000300800 */
[----:B------:R0:W-:Y:S07]  /*4010*/  @P0 SYNCS.ARRIVE.TRANS64.RED.A1T0 RZ, [R229+URZ], RZ ;  /* 0x000000ffe5ff09a7 */ /* 0x0001ee000810043f */
[----:B------:R-:W-:Y:S05]  /*4020*/  @P1 BRA `(.L_x_30) ;  /* 0x0000000000041947 */ /* 0x000fea0003800000 */
[----:B------:R-:W-:Y:S01]  /*4030*/  BPT.TRAP 0x1 ;  /* 0x000000040000795c */ /* 0x000fe20000300000 */
.L_x_30:
[----:B------:R-:W-:Y:S01]  /*4040*/  UIADD3 UR18, UR18, 0x1, URZ ;  /* 0x0000000112127890 */ /* 0x000fe2000fffe03f */
[C---:B------:R-:W-:Y:S01]  /*4050*/  ISETP.GT.AND P1, PT, R228.reuse, 0x1, PT ;  /* 0x00000001e400780c */ /* 0x040fe20003f24270 */
[----:B------:R-:W-:Y:S01]  /*4060*/  UIADD3 UR23, UR23, 0x1, URZ ;  /* 0x0000000117177890 */ /* 0x000fe2000fffe03f */
[----:B------:R-:W-:Y:S01]  /*4070*/  VIADD R228, R228, 0xffffffff ;  /* 0xffffffffe4e47836 */ /* 0x000fe20000000000 */
[----:B------:R-:W-:Y:S02]  /*4080*/  UISETP.NE.AND UP0, UPT, UR18, 0x3, UPT ;  /* 0x000000031200788c */ /* 0x000fe4000bf05270 */
[----:B------:R-:W-:Y:S02]  /*4090*/  UISETP.NE.AND UP1, UPT, UR23, 0x3, UPT ;  /* 0x000000031700788c */ /* 0x000fe4000bf25270 */
[----:B------:R-:W-:Y:S02]  /*40a0*/  USEL UR8, URZ, 0x1, UP0 ;  /* 0x000000013f087887 */ /* 0x000fe40008000000 */
[----:B------:R-:W-:-:S02]  /*40b0*/  USEL UR18, UR18, URZ, UP0 ;  /* 0x0000003f12127287 */ /* 0x000fc40008000000 */
[----:B------:R-:W-:Y:S02]  /*40c0*/  USEL UR23, UR23, URZ, UP1 ;  /* 0x0000003f17177287 */ /* 0x000fe40008800000 */
[----:B------:R-:W-:Y:S01]  /*40d0*/  LOP3.LUT R227, R227, UR8, RZ, 0x3c, !PT ;  /* 0x00000008e3e37c12 */ /* 0x000fe2000f8e3cff */
[----:B------:R-:W-:Y:S01]  /*40e0*/  UMOV UR8, 0x1 ;  /* 0x0000000100087882 */ /* 0x000fe20000000000 */
[----:B------:R-:W-:Y:S08]  /*40f0*/  @P1 BRA `(.L_x_31) ;  /* 0xffffffec00781947 */ /* 0x000ff0000383ffff */
.L_x_23:
[----:B------:R-:W-:-:S04]  /*4100*/  UISETP.NE.AND UP0, UPT, UR6, URZ, UPT ;  /* 0x0000003f0600728c */ /* 0x000fc8000bf05270 */
[----:B------:R-:W-:-:S06]  /*4110*/  USEL UR6, URZ, 0x1, !UP0 ;  /* 0x000000013f067887 */ /* 0x000fcc000c000000 */
[----:B------:R-:W-:-:S13]  /*4120*/  ISETP.NE.AND P1, PT, RZ, UR6, PT ;  /* 0x00000006ff007c0c */ /* 0x000fda000bf25270 */
[----:B------:R-:W-:Y:S05]  /*4130*/  @!P1 BRA `(.L_x_32) ;  /* 0x0000000c00dc9947 */ /* 0x000fea0003800000 */
[----:B------:R-:W3:Y:S04]  /*4140*/  LDL.LU R227, [R1+0x74] ;  /* 0x0000740001e37983 */ /* 0x000ee80000300800 */
[----:B---3--:R3:W-:Y:S04]  /*4150*/  STL [R1+0x8c], R227 ;  /* 0x00008ce301007387 */ /* 0x0087e80000100800 */
[----:B---3--:R-:W3:Y:S04]  /*4160*/  LDL.LU R227, [R1+0x70] ;  /* 0x0000700001e37983 */ /* 0x008ee80000300800 */
        /* <DEDUP_REMOVED lines=55> */
[----:B---3--:R-:W3:Y:S01]  /*44e0*/  LDL.LU R227, [R1] ;  /* 0x0000000001e37983 */ /* 0x008ee20000300800 */
[----:B------:R-:W-:-:S02]  /*44f0*/  WARPGROUP.DEPBAR.LE gsb0, 0x0 ;  /* 0x00008000000079c5 */ /* 0x000fc40000010000 */
[----:B------:R-:W-:Y:S01]  /*4500*/  FADD R226, R24, R226 ;  /* 0x000000e218e27221 */ /* 0x000fe20000000000 */
        /* <DEDUP_REMOVED lines=96> */
[----:B-----5:R-:W-:Y:S01]  /*4b10*/  FADD R0, R121, R0 ;  /* 0x0000000079007221 */ /* 0x020fe20000000000 */
[----:B---3--:R-:W-:-:S05]  /*4b20*/  FADD R227, R122, R227 ;  /* 0x000000e37ae37221 */ /* 0x008fca0000000000 */
[----:B------:R3:W-:Y:S04]  /*4b30*/  STL [R1], R227 ;  /* 0x000000e301007387 */ /* 0x0007e80000100800 */
[----:B---3--:R-:W3:Y:S02]  /*4b40*/  LDL.LU R227, [R1+0xfc] ;  /* 0x0000fc0001e37983 */ /* 0x008ee40000300800 */
[----:B---3--:R-:W-:-:S05]  /*4b50*/  FADD R227, R123, R227 ;  /* 0x000000e37be37221 */ /* 0x008fca0000000000 */
[----:B------:R3:W-:Y:S04]  /*4b60*/  STL [R1+0x4], R227 ;  /* 0x000004e301007387 */ /* 0x0007e80000100800 */
        /* <DEDUP_REMOVED lines=83> */
[----:B------:R3:W-:Y:S02]  /*50a0*/  STL [R1+0x74], R227 ;  /* 0x000074e301007387 */ /* 0x0007e40000100800 */
.L_x_32:
[----:B------:R-:W-:Y:S02]  /*50b0*/  WARPGROUP.DEPBAR.LE gsb0, 0x0 ;  /* 0x00008000000079c5 */ /* 0x000fe40000010000 */
[----:B------:R-:W4:Y:S02]  /*50c0*/  LDC R24, c[0x0][0x28c] ;  /* 0x0000a300ff187b82 */ /* 0x000f240000000800 */
[----:B----4-:R-:W-:-:S13]  /*50d0*/  ISETP.GE.AND P1, PT, R24, 0x1, PT ;  /* 0x000000011800780c */ /* 0x010fda0003f26270 */
[----:B------:R-:W-:Y:S05]  /*50e0*/  @!P1 BRA `(.L_x_33) ;  /* 0x00000000005c9947 */ /* 0x000fea0003800000 */
[----:B------:R-:W-:-:S06]  /*50f0*/  UISETP.NE.AND UP0, UPT, UR21, 0x3, UPT ;  /* 0x000000031500788c */ /* 0x000fcc000bf05270 */
[----:B------:R-:W-:-:S13]  /*5100*/  PLOP3.LUT P1, PT, PT, PT, UP0, 0x80, 0x0 ;  /* 0x000000000000781c */ /* 0x000fda0003f2f008 */
[----:B------:R-:W-:Y:S05]  /*5110*/  @!P1 BRA `(.L_x_34) ;  /* 0x0000000000049947 */ /* 0x000fea0003800000 */
[----:B------:R-:W-:Y:S01]  /*5120*/  BPT.TRAP 0x1 ;  /* 0x000000040000795c */ /* 0x000fe20000300000 */
.L_x_34:
[----:B------:R-:W-:Y:S04]  /*5130*/  BSSY B0, `(.L_x_35) ;  /* 0x000000e000007945 */ /* 0x000fe80003800000 */
[----:B------:R-:W-:Y:S05]  /*5140*/  @!P0 BRA `(.L_x_36) ;  /* 0x0000000000308947 */ /* 0x000fea0003800000 */
[----:B---3--:R-:W3:Y:S01]  /*5150*/  LDL R227, [R1+0x78] ;  /* 0x0000780001e37983 */ /* 0x008ee20000100800 */
[----:B------:R-:W-:-:S04]  /*5160*/  UISETP.LT.AND UP0, UPT, UR12, 0x1, UPT ;  /* 0x000000010c00788c */ /* 0x000fc8000bf01270 */
[----:B------:R-:W-:-:S04]  /*5170*/  USEL UR8, UR12, 0x1, UP0 ;  /* 0x000000010c087887 */ /* 0x000fc80008000000 */
[----:B------:R-:W-:-:S04]  /*5180*/  UIADD3 UR8, UR5, UR12, -UR8 ;  /* 0x0000000c05087290 */ /* 0x000fc8000fffe808 */
[----:B------:R-:W-:-:S04]  /*5190*/  UIMAD.WIDE.U32 UR6, UR8, -0x55555555, URZ ;  /* 0xaaaaaaab080678a5 */ /* 0x000fc8000f8e003f */
[----:B------:R-:W-:-:S04]  /*51a0*/  USHF.R.U32.HI UR6, URZ, 0x1, UR7 ;  /* 0x000000013f067899 */ /* 0x000fc80008011607 */
[----:B------:R-:W-:-:S04]  /*51b0*/  UIMAD UR8, UR6, -0x3, UR8 ;  /* 0xfffffffd060878a4 */ /* 0x000fc8000f8e0208 */
[----:B------:R-:W-:-:S04]  /*51c0*/  ULEA UR8, UR8, UR14, 0x3 ;  /* 0x0000000e08087291 */ /* 0x000fc8000f8e183f */
[----:B------:R-:W-:-:S06]  /*51d0*/  UIADD3 UR8, UR8, 0x18, URZ ;  /* 0x0000001808087890 */ /* 0x000fcc000fffe03f */
[----:B------:R-:W-:-:S05]  /*51e0*/  IMAD.U32 R24, RZ, RZ, UR8 ;  /* 0x00000008ff187e24 */ /* 0x000fca000f8e00ff */
[----:B---3--:R-:W-:-:S04]  /*51f0*/  PRMT R24, R227, 0x654, R24 ;  /* 0x00000654e3187816 */ /* 0x008fc80000000018 */
[----:B------:R4:W-:Y:S03]  /*5200*/  SYNCS.ARRIVE.TRANS64.RED.A1T0 RZ, [R24+URZ], RZ ;  /* 0x000000ff18ff79a7 */ /* 0x0009e6000810043f */
.L_x_36:
[----:B------:R-:W-:Y:S05]  /*5210*/  BSYNC B0 ;  /* 0x0000000000007941 */ /* 0x000fea0003800000 */
.L_x_35:
[----:B------:R-:W-:-:S06]  /*5220*/  UISETP.GT.U32.AND UP0, UPT, UR13, 0x1, UPT ;  /* 0x000000010d00788c */ /* 0x000fcc000bf04070 */
[----:B------:R-:W-:-:S13]  /*5230*/  PLOP3.LUT P1, PT, PT, PT, UP0, 0x80, 0x0 ;  /* 0x000000000000781c */ /* 0x000fda0003f2f008 */
[----:B------:R-:W-:Y:S05]  /*5240*/  @P1 BRA `(.L_x_33) ;  /* 0x0000000000041947 */ /* 0x000fea0003800000 */
[----:B------:R-:W-:Y:S01]  /*5250*/  BPT.TRAP 0x1 ;  /* 0x000000040000795c */ /* 0x000fe20000300000 */
.L_x_33:
[----:B------:R0:W-:Y:S01]  /*5260*/  STL [R1+0x90], R2 ;  /* 0x0000900201007387 */ /* 0x0001e20000100800 */
[----:B------:R-:W1:Y:S01]  /*5270*/  LDC R28, c[0x0][0x288] ;  /* 0x0000a200ff1c7b82 */ /* 0x000e620000000800 */
[----:B------:R-:W-:Y:S02]  /*5280*/  UIADD3 UR9, UR12, UR5, URZ ;  /* 0x000000050c097290 */ /* 0x000fe4000fffe03f */
[----:B-----5:R2:W-:Y:S01]  /*5290*/  STL [R1+0x8c], R0 ;  /* 0x00008c0001007387 */ /* 0x0205e20000100800 */
[----:B------:R-:W-:Y:S01]  /*52a0*/  USHF.R.S32.HI UR10, URZ, 0x1f, UR22 ;  /* 0x0000001f3f0a7899 */ /* 0x000fe20008011416 */
[----:B------:R-:W-:Y:S01]  /*52b0*/  ULDC.64 UR14, c[0x0][0x5d0] ;  /* 0x00017400000e7ab9 */ /* 0x000fe20000000a00 */
[----:B------:R-:W-:Y:S01]  /*52c0*/  ULDC UR11, c[0x0][0x284] ;  /* 0x0000a100000b7ab9 */ /* 0x000fe20000000800 */
[----:B0-----:R-:W4:Y:S01]  /*52d0*/  S2R R2, SR_TID.X ;  /* 0x0000000000027919 */ /* 0x001f220000002100 */
[----:B--2---:R-:W2:Y:S04]  /*52e0*/  LDL.LU R0, [R1+0x84] ;  /* 0x0000840001007983 */ /* 0x004ea80000300800 */
[----:B---3--:R-:W3:Y:S01]  /*52f0*/  LDL.LU R227, [R1+0x88] ;  /* 0x0000880001e37983 */ /* 0x008ee20000300800 */
[----:B------:R-:W-:-:S02]  /*5300*/  UISETP.GT.U32.AND UP0, UPT, UR9, 0x2, UPT ;  /* 0x000000020900788c */ /* 0x000fc4000bf04070 */
[----:B------:R-:W-:Y:S01]  /*5310*/  UISETP.GE.U32.AND UP1, UPT, UR12, 0x3, UPT ;  /* 0x000000030c00788c */ /* 0x000fe2000bf26070 */
[--C-:B----4-:R-:W-:Y:S02]  /*5320*/  SHF.R.U32.HI R24, RZ, 0x2, R2.reuse ;  /* 0x00000002ff187819 */ /* 0x110fe40000011602 */
[----:B------:R-:W-:Y:S02]  /*5330*/  LOP3.LUT R26, R2, 0x60, RZ, 0xc0, !PT ;  /* 0x00000060021a7812 */ /* 0x000fe400078ec0ff */
[----:B------:R-:W-:Y:S02]  /*5340*/  SHF.R.U32.HI R27, RZ, 0x7, R2 ;  /* 0x00000007ff1b7819 */ /* 0x000fe40000011602 */
[----:B------:R-:W-:Y:S02]  /*5350*/  LOP3.LUT R25, R24, 0x7, RZ, 0xc0, !PT ;  /* 0x0000000718197812 */ /* 0x000fe400078ec0ff */
[----:B------:R-:W-:Y:S02]  /*5360*/  SHF.R.U32.HI R26, RZ, 0x1, R26 ;  /* 0x00000001ff1a7819 */ /* 0x000fe4000001161a */
[----:B------:R-:W-:-:S02]  /*5370*/  LOP3.LUT R24, R27, 0x1, RZ, 0xc0, !PT ;  /* 0x000000011b187812 */ /* 0x000fc400078ec0ff */
[----:B------:R-:W-:-:S03]  /*5380*/  IADD3 R29, RZ, -R26, -R25 ;  /* 0x8000001aff1d7210 */ /* 0x000fc60007ffe819 */
[C---:B------:R-:W-:Y:S02]  /*5390*/  IMAD.SHL.U32 R30, R24.reuse, 0x40, RZ ;  /* 0x00000040181e7824 */ /* 0x040fe400078e00ff */
[----:B------:R-:W-:Y:S02]  /*53a0*/  IMAD R29, R24, -0x40, R29 ;  /* 0xffffffc0181d7824 */ /* 0x000fe400078e021d */
[----:B------:R-:W-:Y:S02]  /*53b0*/  IMAD.SHL.U32 R24, R2, 0x2, RZ ;  /* 0x0000000202187824 */ /* 0x000fe400078e00ff */
[----:B--2---:R-:W-:-:S03]  /*53c0*/  IMAD.SHL.U32 R35, R0, 0x100, RZ ;  /* 0x0000010000237824 */ /* 0x004fc600078e00ff */
[----:B------:R-:W-:Y:S02]  /*53d0*/  LOP3.LUT R32, R24, 0x6, RZ, 0xc0, !PT ;  /* 0x0000000618207812 */ /* 0x000fe400078ec0ff */
[----:B------:R-:W-:Y:S02]  /*53e0*/  LOP3.LUT R24, R2, 0x3, RZ, 0xc0, !PT ;  /* 0x0000000302187812 */ /* 0x000fe400078ec0ff */
[----:B------:R0:W5:Y:S01]  /*53f0*/  LDL.LU R2, [R1+0x90] ;  /* 0x0000900001027983 */ /* 0x0001620000300800 */
[----:B------:R-:W-:Y:S01]  /*5400*/  PRMT R32, R32, 0x6540, R0 ;  /* 0x0000654020207816 */ /* 0x000fe20000000000 */
[----:B------:R-:W-:Y:S01]  /*5410*/  UIMAD UR5, UR10, UR14, URZ ;  /* 0x0000000e0a0572a4 */ /* 0x000fe2000f8e023f */
[----:B------:R-:W-:Y:S01]  /*5420*/  LOP3.LUT R27, R30, 0x40, R25, 0xe2, !PT ;  /* 0x000000401e1b7812 */ /* 0x000fe200078ee219 */
[----:B------:R0:W5:Y:S01]  /*5430*/  LDL.LU R0, [R1+0x8c] ;  /* 0x00008c0001007983 */ /* 0x0001620000300800 */
[----:B-1----:R-:W-:Y:S01]  /*5440*/  IMAD R34, R24, -0x2, R28 ;  /* 0xfffffffe18227824 */ /* 0x002fe200078e021c */
[----:B------:R-:W-:Y:S01]  /*5450*/  ISETP.GE.AND P1, PT, R35, R28, PT ;  /* 0x0000001c2300720c */ /* 0x000fe20003f26270 */
[----:B---3--:R-:W-:Y:S01]  /*5460*/  IMAD.SHL.U32 R28, R227, 0x80, RZ ;  /* 0x00000080e31c7824 */ /* 0x008fe200078e00ff */
[----:B------:R-:W-:Y:S01]  /*5470*/  UISETP.LT.U32.AND UP0, UPT, UR12, 0x3, UP0 ;  /* 0x000000030c00788c */ /* 0x000fe20008701070 */
[----:B------:R-:W-:-:S03]  /*5480*/  SHF.R.S32.HI R33, RZ, 0x1f, R32 ;  /* 0x0000001fff217819 */ /* 0x000fc60000011420 */
[C---:B------:R-:W-:Y:S01]  /*5490*/  ISETP.GE.OR P1, PT, R28.reuse, UR11, P1 ;  /* 0x0000000b1c007c0c */ /* 0x040fe20008f26670 */
[----:B------:R-:W-:Y:S01]  /*54a0*/  UIMAD UR8, UR22, UR15, UR5 ;  /* 0x0000000f160872a4 */ /* 0x000fe2000f8e0205 */
[----:B------:R-:W-:Y:S01]  /*54b0*/  IMAD.U32 R25, RZ, RZ, UR14 ;  /* 0x0000000eff197e24 */ /* 0x000fe2000f8e00ff */
[----:B------:R-:W-:Y:S02]  /*54c0*/  UIMAD.WIDE.U32 UR6, UR9, -0x55555555, URZ ;  /* 0xaaaaaaab090678a5 */ /* 0x000fe4000f8e003f */
[----:B------:R-:W-:Y:S01]  /*54d0*/  USEL UR5, URZ, 0x1, !UP0 ;  /* 0x000000013f057887 */ /* 0x000fe2000c000000 */
[----:B------:R-:W-:Y:S01]  /*54e0*/  IMAD.WIDE.U32 R24, R25, UR22, R32 ;  /* 0x0000001619187c25 */ /* 0x000fe2000f8e0020 */
[----:B------:R-:W-:Y:S02]  /*54f0*/  USHF.R.U32.HI UR6, URZ, 0x1, UR7 ;  /* 0x000000013f067899 */ /* 0x000fe40008011607 */
[----:B------:R-:W-:Y:S01]  /*5500*/  ULOP3.LUT UR4, UR4, UR5, URZ, 0x3c, !UPT ;  /* 0x0000000504047292 */ /* 0x000fe2000f8e3c3f */
[----:B------:R-:W-:Y:S01]  /*5510*/  IMAD.WIDE R30, R227, 0x80, RZ ;  /* 0x00000080e31e7825 */ /* 0x000fe200078e02ff */
[----:B------:R-:W-:Y:S01]  /*5520*/  UIMAD UR5, UR6, -0x3, UR9 ;  /* 0xfffffffd060578a4 */ /* 0x000fe2000f8e0209 */
[----:B------:R-:W-:Y:S01]  /*5530*/  IADD3 R38, -R28, UR11, R29 ;  /* 0x0000000b1c267c10 */ /* 0x000fe2000fffe11d */
[----:B------:R-:W-:Y:S01]  /*5540*/  @UP1 ULOP3.LUT UR4, UR4, 0x1, UR6, 0x78, !UPT ;  /* 0x0000000104041892 */ /* 0x000fe2000f8e7806 */
[----:B------:R-:W-:Y:S01]  /*5550*/  VIADD R25, R25, UR8 ;  /* 0x0000000819197c36 */ /* 0x000fe20008000000 */
[----:B------:R-:W-:Y:S01]  /*5560*/  LOP3.LUT R39, R30, R27, R26, 0xfe, !PT ;  /* 0x0000001b1e277212 */ /* 0x000fe200078efe1a */
[----:B------:R-:W-:-:S02]  /*5570*/  IMAD.IADD R35, R34, 0x1, -R35 ;  /* 0x0000000122237824 */ /* 0x000fc400078e0a23 */
[----:B------:R-:W-:Y:S01]  /*5580*/  IMAD.MOV.U32 R34, RZ, RZ, -0x1 ;  /* 0xffffffffff227424 */ /* 0x000fe200078e00ff */
[----:B0-----:R-:W-:Y:S06]  /*5590*/  @P1 BRA `(.L_x_37) ;  /* 0x0000008c00981947 */ /* 0x001fec0003800000 */
[----:B------:R-:W0:Y:S01]  /*55a0*/  LDC.64 R28, c[0x0][0x5c8] ;  /* 0x00017200ff1c7b82 */ /* 0x000e220000000a00 */
[----:B------:R-:W-:Y:S01]  /*55b0*/  ULDC.64 UR6, c[0x0][0x5c0] ;  /* 0x0001700000067ab9 */ /* 0x000fe20000000a00 */
[----:B------:R-:W-:Y:S01]  /*55c0*/  BSSY B0, `(.L_x_37) ;  /* 0x00008e3000007945 */ /* 0x000fe20003800000 */
[-C--:B0-----:R-:W-:Y:S02]  /*55d0*/  IMAD R26, R31, R28.reuse, RZ ;  /* 0x0000001c1f1a7224 */ /* 0x081fe400078e02ff */
[----:B------:R-:W-:-:S04]  /*55e0*/  IMAD.WIDE.U32 R24, R39, R28, R24 ;  /* 0x0000001c27187225 */ /* 0x000fc800078e0018 */
[----:B------:R-:W-:Y:S01]  /*55f0*/  IMAD R27, R39, R29, R26 ;  /* 0x0000001d271b7224 */ /* 0x000fe200078e021a */
[----:B------:R-:W-:Y:S02]  /*5600*/  LEA R26, P1, R28, R24, 0x3 ;  /* 0x000000181c1a7211 */ /* 0x000fe400078218ff */
[----:B------:R-:W-:Y:S01]  /*5610*/  IADD3 R24, P2, R24, UR6, RZ ;  /* 0x0000000618187c10 */ /* 0x000fe2000ff5e0ff */
[----:B------:R-:W-:Y:S01]  /*5620*/  IMAD.IADD R27, R25, 0x1, R27 ;  /* 0x00000001191b7824 */ /* 0x000fe200078e021b */
[----:B------:R-:W-:-:S04]  /*5630*/  IADD3 R26, P4, R26, UR6, RZ ;  /* 0x000000061a1a7c10 */ /* 0x000fc8000ff9e0ff */
[----:B------:R-:W-:Y:S02]  /*5640*/  LEA.HI.X R28, R28, R27, R29, 0x3, P1 ;  /* 0x0000001b1c1c7211 */ /* 0x000fe400008f1c1d */
[----:B------:R-:W-:Y:S02]  /*5650*/  FSETP.NEU.AND P1, PT, RZ, UR19, PT ;  /* 0x00000013ff007c0b */ /* 0x000fe4000bf2d000 */
[----:B------:R-:W-:Y:S02]  /*5660*/  IADD3.X R25, R27, UR7, RZ, P2, !PT ;  /* 0x000000071b197c10 */ /* 0x000fe400097fe4ff */
[----:B------:R-:W-:-:S09]  /*5670*/  IADD3.X R27, R28, UR7, RZ, P4, !PT ;  /* 0x000000071c1b7c10 */ /* 0x000fd2000a7fe4ff */
[----:B------:R-:W-:Y:S05]  /*5680*/  @!P1 BRA `(.L_x_38) ;  /* 0x0000006800d89947 */ /* 0x000fea0003800000 */
[----:B------:R-:W-:Y:S01]  /*5690*/  ULDC.64 UR8, c[0x0][0x5b8] ;  /* 0x00016e0000087ab9 */ /* 0x000fe20000000a00 */
[----:B------:R-:W-:Y:S01]  /*56a0*/  ISETP.GE.AND P1, PT, R38, 0x1, PT ;  /* 0x000000012600780c */ /* 0x000fe20003f26270 */
[----:B------:R-:W-:Y:S02]  /*56b0*/  UIMAD UR6, UR10, UR8, URZ ;  /* 0x000000080a0672a4 */ /* 0x000fe4000f8e023f */
[----:B------:R-:W-:Y:S01]  /*56c0*/  IMAD.U32 R29, RZ, RZ, UR8 ;  /* 0x00000008ff1d7e24 */ /* 0x000fe2000f8e00ff */
[----:B------:R-:W-:Y:S01]  /*56d0*/  BSSY B1, `(.L_x_39) ;  /* 0x000000f000017945 */ /* 0x000fe20003800000 */
[----:B------:R-:W-:Y:S01]  /*56e0*/  ISETP.LT.OR P5, PT, R35, 0x1, !P1 ;  /* 0x000000012300780c */ /* 0x000fe20004fa1670 */
[----:B------:R-:W-:Y:S02]  /*56f0*/  UIMAD UR6, UR22, UR9, UR6 ;  /* 0x00000009160672a4 */ /* 0x000fe4000f8e0206 */
[----:B------:R-:W-:Y:S01]  /*5700*/  IMAD.WIDE.U32 R32, R29, UR22, R32 ;  /* 0x000000161d207c25 */ /* 0x000fe2000f8e0020 */
[----:B------:R-:W-:-:S03]  /*5710*/  ULDC.64 UR8, c[0x0][0x5a8] ;  /* 0x00016a0000087ab9 */ /* 0x000fc60000000a00 */
[----:B------:R-:W-:Y:S01]  /*5720*/  VIADD R33, R33, UR6 ;  /* 0x0000000621217c36 */ /* 0x000fe20008000000 */
[----:B------:R-:W-:Y:S02]  /*5730*/  ULDC.64 UR6, c[0x0][0x5b0] ;  /* 0x00016c0000067ab9 */ /* 0x000fe40000000a00 */
[----:B------:R-:W-:Y:S02]  /*5740*/  IMAD R36, R31, UR6, RZ ;  /* 0x000000061f247c24 */ /* 0x000fe4000f8e02ff */
[----:B------:R-:W-:-:S04]  /*5750*/  IMAD.WIDE.U32 R28, R39, UR6, R32 ;  /* 0x00000006271c7c25 */ /* 0x000fc8000f8e0020 */
[--C-:B------:R-:W-:Y:S01]  /*5760*/  IMAD R37, R39, UR7, R36.reuse ;  /* 0x0000000727257c24 */ /* 0x100fe2000f8e0224 */
[----:B------:R-:W-:Y:S02]  /*5770*/  IADD3 R28, P2, R28, UR8, RZ ;  /* 0x000000081c1c7c10 */ /* 0x000fe4000ff5e0ff */
[----:B------:R-:W-:Y:S02]  /*5780*/  PRMT R36, RZ, 0x7610, R36 ;  /* 0x00007610ff247816 */ /* 0x000fe40000000024 */
[----:B------:R-:W-:Y:S01]  /*5790*/  IADD3.X R29, R29, UR9, R37, P2, !PT ;  /* 0x000000091d1d7c10 */ /* 0x000fe200097fe425 */
[----:B------:R-:W-:Y:S08]  /*57a0*/  @P5 BRA `(.L_x_40) ;  /* 0x0000000000045947 */ /* 0x000ff00003800000 */
[----:B------:R0:W5:Y:S02]  /*57b0*/  LDG.E.U8 R36, desc[UR16][R28.64] ;  /* 0x000000101c247981 */ /* 0x000164000c1e1100 */
.L_x_40:
[----:B------:R-:W-:Y:S05]  /*57c0*/  BSYNC B1 ;  /* 0x0000000000017941 */ /* 0x000fea0003800000 */
.L_x_39:
[----:B-----5:R-:W-:Y:S01]  /*57d0*/  LOP3.LUT R36, R36, 0xff, RZ, 0xc0, !PT ;  /* 0x000000ff24247812 */ /* 0x020fe200078ec0ff */
[----:B------:R-:W-:Y:S01]  /*57e0*/  BSSY B1, `(.L_x_41) ;  /* 0x000000b000017945 */ /* 0x000fe20003800000 */
[----:B------:R-:W-:Y:S02]  /*57f0*/  ISETP.LT.OR P4, PT, R35, 0x2, !P1 ;  /* 0x000000022300780c */ /* 0x000fe40004f81670 */
[----:B------:R-:W-:-:S05]  /*5800*/  F2FP.F16.E4M3.UNPACK_B R36, R36 ;  /* 0x00000024ff24723e */ /* 0x000fca00020006ff */
[----:B------:R-:W-:-:S05]  /*5810*/  HADD2.F32 R36, -RZ, R36.H0_H0 ;  /* 0x20000024ff247230 */ /* 0x000fca0000004100 */
[----:B------:R-:W-:Y:S01]  /*5820*/  FMUL R37, R36, UR19 ;  /* 0x0000001324257c20 */ /* 0x000fe20008400000 */
[----:B------:R-:W-:-:S03]  /*5830*/  PRMT R36, RZ, 0x7610, R36 ;  /* 0x00007610ff247816 */ /* 0x000fc60000000024 */
[----:B------:R-:W-:-:S05]  /*5840*/  FFMA R37, R226, UR20, R37 ;  /* 0x00000014e2257c23 */ /* 0x000fca0008000025 */
[----:B------:R-:W-:-:S05]  /*5850*/  F2FP.SATFINITE.E4M3.F32.PACK_AB_MERGE_C R37, RZ, R37, RZ ;  /* 0x00000025ff25723e */ /* 0x000fca00048070ff */
[----:B------:R1:W-:Y:S01]  /*5860*/  @!P5 STG.E.U8 desc[UR16][R24.64], R37 ;  /* 0x000000251800d986 */ /* 0x0003e2000c101110 */
[----:B------:R-:W-:Y:S05]  /*5870*/  @P4 BRA `(.L_x_42) ;  /* 0x0000000000044947 */ /* 0x000fea0003800000 */
[----:B------:R2:W5:Y:S02]  /*5880*/  LDG.E.U8 R36, desc[UR16][R28.64+0x1] ;  /* 0x000001101c247981 */ /* 0x000564000c1e1100 */
.L_x_42:
[----:B------:R-:W-:Y:S05]  /*5890*/  BSYNC B1 ;  /* 0x0000000000017941 */ /* 0x000fea0003800000 */
.L_x_41:
[----:B-----5:R-:W-:Y:S01]  /*58a0*/  LOP3.LUT R36, R36, 0xff, RZ, 0xc0, !PT ;  /* 0x000000ff24247812 */ /* 0x020fe200078ec0ff */
[----:B------:R-:W-:Y:S01]  /*58b0*/  BSSY B1, `(.L_x_43) ;  /* 0x0000013000017945 */ /* 0x000fe20003800000 */
[----:B-1----:R-:W-:Y:S02]  /*58c0*/  IADD3 R37, P2, R39, 0x8, RZ ;  /* 0x0000000827257810 */ /* 0x002fe40007f5e0ff */
[----:B------:R-:W-:-:S03]  /*58d0*/  F2FP.F16.E4M3.UNPACK_B R36, R36 ;  /* 0x00000024ff24723e */ /* 0x000fc600020006ff */
[----:B------:R-:W-:Y:S01]  /*58e0*/  IMAD.X R30, RZ, RZ, R31, P2 ;  /* 0x000000ffff1e7224 */ /* 0x000fe200010e061f */
[----:B------:R-:W-:Y:S01]  /*58f0*/  ISETP.GE.AND P2, PT, R38, 0x9, PT ;  /* 0x000000092600780c */ /* 0x000fe20003f46270 */
[----:B------:R-:W-:Y:S02]  /*5900*/  HADD2.F32 R36, -RZ, R36.H0_H0 ;  /* 0x20000024ff247230 */ /* 0x000fe40000004100 */
[----:B------:R-:W-:Y:S01]  /*5910*/  IMAD R30, R30, UR6, RZ ;  /* 0x000000061e1e7c24 */ /* 0x000fe2000f8e02ff */
[----:B------:R-:W-:Y:S01]  /*5920*/  ISETP.LT.OR P5, PT, R35, 0x1, !P2 ;  /* 0x000000012300780c */ /* 0x000fe200057a1670 */
[----:B------:R-:W-:-:S04]  /*5930*/  IMAD.WIDE.U32 R32, R37, UR6, R32 ;  /* 0x0000000625207c25 */ /* 0x000fc8000f8e0020 */
[----:B------:R-:W-:Y:S01]  /*5940*/  FMUL R36, R36, UR19 ;  /* 0x0000001324247c20 */ /* 0x000fe20008400000 */
[----:B------:R-:W-:-:S03]  /*5950*/  IMAD R37, R37, UR7, R30 ;  /* 0x0000000725257c24 */ /* 0x000fc6000f8e021e */
[----:B------:R-:W-:Y:S01]  /*5960*/  FFMA R36, R225, UR20, R36 ;  /* 0x00000014e1247c23 */ /* 0x000fe20008000024 */
[----:B------:R-:W-:Y:S02]  /*5970*/  IADD3 R30, P6, R32, UR8, RZ ;  /* 0x00000008201e7c10 */ /* 0x000fe4000ffde0ff */
[----:B------:R-:W-:Y:S02]  /*5980*/  PRMT R32, RZ, 0x7610, R32 ;  /* 0x00007610ff207816 */ /* 0x000fe40000000020 */
[----:B------:R-:W-:Y:S02]  /*5990*/  F2FP.SATFINITE.E4M3.F32.PACK_AB_MERGE_C R39, RZ, R36, RZ ;  /* 0x00000024ff27723e */ /* 0x000fe400048070ff */
[----:B------:R-:W-:-:S03]  /*59a0*/  IADD3.X R31, R33, UR9, R37, P6, !PT ;  /* 0x00000009211f7c10 */ /* 0x000fc6000b7fe425 */
[----:B------:R1:W-:Y:S01]  /*59b0*/  @!P4 STG.E.U8 desc[UR16][R24.64+0x1], R39 ;  /* 0x000001271800c986 */ /* 0x0003e2000c101110 */
[----:B------:R-:W-:Y:S05]  /*59c0*/  @P5 BRA `(.L_x_44) ;  /* 0x0000000000045947 */ /* 0x000fea0003800000 */
[----:B------:R3:W5:Y:S02]  /*59d0*/  LDG.E.U8 R32, desc[UR16][R30.64] ;  /* 0x000000101e207981 */ /* 0x000764000c1e1100 */
.L_x_44:
[----:B------:R-:W-:Y:S05]  /*59e0*/  BSYNC B1 ;  /* 0x0000000000017941 */ /* 0x000fea0003800000 */
.L_x_43:
        /* <DEDUP_REMOVED lines=12> */
.L_x_46:
[----:B------:R-:W-:Y:S05]  /*5ab0*/  BSYNC B1 ;  /* 0x0000000000017941 */ /* 0x000fea0003800000 */
.L_x_45:
[----:B-----5:R-:W-:Y:S01]  /*5ac0*/  LOP3.LUT R32, R32, 0xff, RZ, 0xc0, !PT ;  /* 0x000000ff20207812 */ /* 0x020fe200078ec0ff */
[----:B------:R-:W-:Y:S01]  /*5ad0*/  BSSY B1, `(.L_x_47) ;  /* 0x000000b000017945 */ /* 0x000fe20003800000 */
[----:B------:R-:W-:Y:S02]  /*5ae0*/  ISETP.LT.OR P5, PT, R35, 0x9, !P1 ;  /* 0x000000092300780c */ /* 0x000fe40004fa1670 */
[----:B------:R-:W-:-:S05]  /*5af0*/  F2FP.F16.E4M3.UNPACK_B R32, R32 ;  /* 0x00000020ff20723e */ /* 0x000fca00020006ff */
[----:B------:R-:W-:-:S05]  /*5b00*/  HADD2.F32 R32, -RZ, R32.H0_H0 ;  /* 0x20000020ff207230 */ /* 0x000fca0000004100 */
[----:B------:R-:W-:-:S04]  /*5b10*/  FMUL R32, R32, UR19 ;  /* 0x0000001320207c20 */ /* 0x000fc80008400000 */
[----:B------:R-:W-:-:S05]  /*5b20*/  FFMA R32, R223, UR20, R32 ;  /* 0x00000014df207c23 */ /* 0x000fca0008000020 */
[----:B----4-:R-:W-:Y:S02]  /*5b30*/  F2FP.SATFINITE.E4M3.F32.PACK_AB_MERGE_C R33, RZ, R32, RZ ;  /* 0x00000020ff21723e */ /* 0x010fe400048070ff */
[----:B------:R-:W-:-:S03]  /*5b40*/  PRMT R32, RZ, 0x7610, R32 ;  /* 0x00007610ff207816 */ /* 0x000fc60000000020 */
[----:B------:R4:W-:Y:S01]  /*5b50*/  @!P4 STG.E.U8 desc[UR16][R26.64+0x1], R33 ;  /* 0x000001211a00c986 */ /* 0x0009e2000c101110 */
[----:B------:R-:W-:Y:S05]  /*5b60*/  @P5 BRA `(.L_x_48) ;  /* 0x0000000000045947 */ /* 0x000fea0003800000 */
[----:B------:R0:W5:Y:S02]  /*5b70*/  LDG.E.U8 R32, desc[UR16][R28.64+0x8] ;  /* 0x000008101c207981 */ /* 0x000164000c1e1100 */
.L_x_48:
[----:B------:R-:W-:Y:S05]  /*5b80*/  BSYNC B1 ;  /* 0x0000000000017941 */ /* 0x000fea0003800000 */
.L_x_47:
[----:B-----5:R-:W-:Y:S01]  /*5b90*/  LOP3.LUT R32, R32, 0xff, RZ, 0xc0, !PT ;  /* 0x000000ff20207812 */ /* 0x020fe200078ec0ff */
[----:B------:R-:W-:Y:S01]  /*5ba0*/  BSSY B1, `(.L_x_49) ;  /* 0x000000b000017945 */ /* 0x000fe20003800000 */
[----:B------:R-:W-:Y:S02]  /*5bb0*/  ISETP.LT.OR P4, PT, R35, 0xa, !P1 ;  /* 0x0000000a2300780c */ /* 0x000fe40004f81670 */
[----:B------:R-:W-:-:S05]  /*5bc0*/  F2FP.F16.E4M3.UNPACK_B R32, R32 ;  /* 0x00000020ff20723e */ /* 0x000fca00020006ff */
[----:B------:R-:W-:-:S05]  /*5bd0*/  HADD2.F32 R32, -RZ, R32.H0_H0 ;  /* 0x20000020ff207230 */ /* 0x000fca0000004100 */
[----:B----4-:R-:W-:Y:S01]  /*5be0*/  FMUL R33, R32, UR19 ;  /* 0x0000001320217c20 */ /* 0x010fe20008400000 */
[----:B------:R-:W-:-:S03]  /*5bf0*/  PRMT R32, RZ, 0x7610, R32 ;  /* 0x00007610ff207816 */ /* 0x000fc60000000020 */
[----:B------:R-:W-:-:S05]  /*5c00*/  FFMA R33, R222, UR20, R33 ;  /* 0x00000014de217c23 */ /* 0x000fca0008000021 */
[----:B------:R-:W-:-:S05]  /*5c10*/  F2FP.SATFINITE.E4M3.F32.PACK_AB_MERGE_C R33, RZ, R33, RZ ;  /* 0x00000021ff21723e */ /* 0x000fca00048070ff */
[----:B------:R4:W-:Y:S01]  /*5c20*/  @!P5 STG.E.U8 desc[UR16][R24.64+0x8], R33 ;  /* 0x000008211800d986 */ /* 0x0009e2000c101110 */
[----:B------:R-:W-:Y:S05]  /*5c30*/  @P4 BRA `(.L_x_50) ;  /* 0x0000000000044947 */ /* 0x000fea0003800000 */
[----:B------:R0:W5:Y:S02]  /*5c40*/  LDG.E.U8 R32, desc[UR16][R28.64+0x9] ;  /* 0x000009101c207981 */ /* 0x000164000c1e1100 */
.L_x_50:
[----:B------:R-:W-:Y:S05]  /*5c50*/  BSYNC B1 ;  /* 0x0000000000017941 */ /* 0x000fea0003800000 */
.L_x_49:
        /* <DEDUP_REMOVED lines=12> */
.L_x_52:
[----:B------:R-:W-:Y:S05]  /*5d20*/  BSYNC B1 ;  /* 0x0000000000017941 */ /* 0x000fea0003800000 */
.L_x_51:
        /* <DEDUP_REMOVED lines=12> */
.L_x_54:
[----:B------:R-:W-:Y:S05]  /*5df0*/  BSYNC B1 ;  /* 0x0000000000017941 */ /* 0x000fea0003800000 */
.L_x_53:
        /* <DEDUP_REMOVED lines=12> */
.L_x_56:
[----:B------:R-:W-:Y:S05]  /*5ec0*/  BSYNC B1 ;  /* 0x0000000000017941 */ /* 0x000fea0003800000 */
.L_x_55:
        /* <DEDUP_REMOVED lines=12> */
.L_x_58:
[----:B------:R-:W-:Y:S05]  /*5f90*/  BSYNC B1 ;  /* 0x0000000000017941 */ /* 0x000fea0003800000 */
.L_x_57:
        /* <DEDUP_REMOVED lines=12> */
.L_x_60:
[----:B------:R-:W-:Y:S05]  /*6060*/  BSYNC B1 ;  /* 0x0000000000017941 */ /* 0x000fea0003800000 */
.L_x_59:
        /* <DEDUP_REMOVED lines=12> */
.L_x_62:
[----:B------:R-:W-:Y:S05]  /*6130*/  BSYNC B1 ;  /* 0x0000000000017941 */ /* 0x000fea0003800000 */
.L_x_61:
        /* <DEDUP_REMOVED lines=12> */
.L_x_64:
[----:B------:R-:W-:Y:S05]  /*6200*/  BSYNC B1 ;  /* 0x0000000000017941 */ /* 0x000fea0003800000 */
.L_x_63:
        /* <DEDUP_REMOVED lines=12> */
.L_x_66:
[----:B------:R-:W-:Y:S05]  /*62d0*/  BSYNC B1 ;  /* 0x0000000000017941 */ /* 0x000fea0003800000 */
.L_x_65:
        /* <DEDUP_REMOVED lines=12> */
.L_x_68:
[----:B------:R-:W-:Y:S05]  /*63a0*/  BSYNC B1 ;  /* 0x0000000000017941 */ /* 0x000fea0003800000 */
.L_x_67:
        /* <DEDUP_REMOVED lines=12> */
.L_x_70:
[----:B------:R-:W-:Y:S05]  /*6470*/  BSYNC B1 ;  /* 0x0000000000017941 */ /* 0x000fea0003800000 */
.L_x_69:
        /* <DEDUP_REMOVED lines=12> */
.L_x_72:
[----:B------:R-:W-:Y:S05]  /*6540*/  BSYNC B1 ;  /* 0x0000000000017941 */ /* 0x000fea0003800000 */
.L_x_71:
        /* <DEDUP_REMOVED lines=12> */
.L_x_74:
[----:B------:R-:W-:Y:S05]  /*6610*/  BSYNC B1 ;  /* 0x0000000000017941 */ /* 0x000fea0003800000 */
.L_x_73:
        /* <DEDUP_REMOVED lines=12> */
.L_x_76:
[----:B------:R-:W-:Y:S05]  /*66e0*/  BSYNC B1 ;  /* 0x0000000000017941 */ /* 0x000fea0003800000 */
.L_x_75:
        /* <DEDUP_REMOVED lines=12> */
.L_x_78:
[----:B------:R-:W-:Y:S05]  /*67b0*/  BSYNC B1 ;  /* 0x0000000000017941 */ /* 0x000fea0003800000 */
.L_x_77:
        /* <DEDUP_REMOVED lines=12> */
.L_x_80:
[----:B------:R-:W-:Y:S05]  /*6880*/  BSYNC B1 ;  /* 0x0000000000017941 */ /* 0x000fea0003800000 */
.L_x_79:
        /* <DEDUP_REMOVED lines=12> */
.L_x_82:
[----:B------:R-:W-:Y:S05]  /*6950*/  BSYNC B1 ;  /* 0x0000000000017941 */ /* 0x000fea0003800000 */
.L_x_81:
        /* <DEDUP_REMOVED lines=12> */
.L_x_84:
[----:B------:R-:W-:Y:S05]  /*6a20*/  BSYNC B1 ;  /* 0x0000000000017941 */ /* 0x000fea0003800000 */
.L_x_83:
        /* <DEDUP_REMOVED lines=12> */
.L_x_86:
[----:B------:R-:W-:Y:S05]  /*6af0*/  BSYNC B1 ;  /* 0x0000000000017941 */ /* 0x000fea0003800000 */
.L_x_85:
        /* <DEDUP_REMOVED lines=12> */
.L_x_88:
[----:B------:R-:W-:Y:S05]  /*6bc0*/  BSYNC B1 ;  /* 0x0000000000017941 */ /* 0x000fea0003800000 */
.L_x_87:
        /* <DEDUP_REMOVED lines=12> */
.L_x_90:
[----:B------:R-:W-:Y:S05]  /*6c90*/  BSYNC B1 ;  /* 0x0000000000017941 */ /* 0x000fea0003800000 */
.L_x_89:
        /* <DEDUP_REMOVED lines=12> */
.L_x_92:
[----:B------:R-:W-:Y:S05]  /*6d60*/  BSYNC B1 ;  /* 0x0000000000017941 */ /* 0x000fea0003800000 */
.L_x_91:
        /* <DEDUP_REMOVED lines=12> */
.L_x_94:
[----:B------:R-:W-:Y:S05]  /*6e30*/  BSYNC B1 ;  /* 0x0000000000017941 */ /* 0x000fea0003800000 */
.L_x_93:
        /* <DEDUP_REMOVED lines=12> */
.L_x_96:
[----:B------:R-:W-:Y:S05]  /*6f00*/  BSYNC B1 ;  /* 0x0000000000017941 */ /* 0x000fea0003800000 */
.L_x_95:
        /* <DEDUP_REMOVED lines=12> */
.L_x_98:
[----:B------:R-:W-:Y:S05]  /*6fd0*/  BSYNC B1 ;  /* 0x0000000000017941 */ /* 0x000fea0003800000 */
.L_x_97:
        /* <DEDUP_REMOVED lines=12> */
.L_x_100:
[----:B------:R-:W-:Y:S05]  /*70a0*/  BSYNC B1 ;  /* 0x0000000000017941 */ /* 0x000fea0003800000 */
.L_x_99:
        /* <DEDUP_REMOVED lines=12> */
.L_x_102:
[----:B------:R-:W-:Y:S05]  /*7170*/  BSYNC B1 ;  /* 0x0000000000017941 */ /* 0x000fea0003800000 */
.L_x_101:
        /* <DEDUP_REMOVED lines=12> */
.L_x_104:
[----:B------:R-:W-:Y:S05]  /*7240*/  BSYNC B1 ;  /* 0x0000000000017941 */ /* 0x000fea0003800000 */
.L_x_103:
        /* <DEDUP_REMOVED lines=12> */
.L_x_106:
[----:B------:R-:W-:Y:S05]  /*7310*/  BSYNC B1 ;  /* 0x0000000000017941 */ /* 0x000fea0003800000 */
.L_x_105:
        /* <DEDUP_REMOVED lines=12> */
.L_x_108:
[----:B------:R-:W-:Y:S05]  /*73e0*/  BSYNC B1 ;  /* 0x0000000000017941 */ /* 0x000fea0003800000 */
.L_x_107:
        /* <DEDUP_REMOVED lines=12> */
.L_x_110:
[----:B------:R-:W-:Y:S05]  /*74b0*/  BSYNC B1 ;  /* 0x0000000000017941 */ /* 0x000fea0003800000 */
.L_x_109:
        /* <DEDUP_REMOVED lines=12> */
.L_x_112:
[----:B------:R-:W-:Y:S05]  /*7580*/  BSYNC B1 ;  /* 0x0000000000017941 */ /* 0x000fea0003800000 */
.L_x_111:
        /* <DEDUP_REMOVED lines=12> */
.L_x_114:
[----:B------:R-:W-:Y:S05]  /*7650*/  BSYNC B1 ;  /* 0x0000000000017941 */ /* 0x000fea0003800000 */
.L_x_113:
        /* <DEDUP_REMOVED lines=12> */
.L_x_116:
[----:B------:R-:W-:Y:S05]  /*7720*/  BSYNC B1 ;  /* 0x0000000000017941 */ /* 0x000fea0003800000 */
.L_x_115:
        /* <DEDUP_REMOVED lines=12> */
.L_x_118:
[----:B------:R-:W-:Y:S05]  /*77f0*/  BSYNC B1 ;  /* 0x0000000000017941 */ /* 0x000fea0003800000 */
.L_x_117:
        /* <DEDUP_REMOVED lines=12> */
.L_x_120:
[----:B------:R-:W-:Y:S05]  /*78c0*/  BSYNC B1 ;  /* 0x0000000000017941 */ /* 0x000fea0003800000 */
.L_x_119:
        /* <DEDUP_REMOVED lines=12> */
.L_x_122:
[----:B------:R-:W-:Y:S05]  /*7990*/  BSYNC B1 ;  /* 0x0000000000017941 */ /* 0x000fea0003800000 */
.L_x_121:
        /* <DEDUP_REMOVED lines=12> */
.L_x_124:
[----:B------:R-:W-:Y:S05]  /*7a60*/  BSYNC B1 ;  /* 0x0000000000017941 */ /* 0x000fea0003800000 */
.L_x_123:
        /* <DEDUP_REMOVED lines=12> */
.L_x_126:
[----:B------:R-:W-:Y:S05]  /*7b30*/  BSYNC B1 ;  /* 0x0000000000017941 */ /* 0x000fea0003800000 */
.L_x_125:
        /* <DEDUP_REMOVED lines=12> */
.L_x_128:
[----:B------:R-:W-:Y:S05]  /*7c00*/  BSYNC B1 ;  /* 0x0000000000017941 */ /* 0x000fea0003800000 */
.L_x_127:
        /* <DEDUP_REMOVED lines=12> */
.L_x_130:
[----:B------:R-:W-:Y:S05]  /*7cd0*/  BSYNC B1 ;  /* 0x0000000000017941 */ /* 0x000fea0003800000 */
.L_x_129:
        /* <DEDUP_REMOVED lines=12> */
.L_x_132:
[----:B------:R-:W-:Y:S05]  /*7da0*/  BSYNC B1 ;  /* 0x0000000000017941 */ /* 0x000fea0003800000 */
.L_x_131:
        /* <DEDUP_REMOVED lines=12> */
.L_x_134:
[----:B------:R-:W-:Y:S05]  /*7e70*/  BSYNC B1 ;  /* 0x0000000000017941 */ /* 0x000fea0003800000 */
.L_x_133:
        /* <DEDUP_REMOVED lines=12> */
.L_x_136:
[----:B------:R-:W-:Y:S05]  /*7f40*/  BSYNC B1 ;  /* 0x0000000000017941 */ /* 0x000fea0003800000 */
.L_x_135:
        /* <DEDUP_REMOVED lines=12> */
.L_x_138:
[----:B------:R-:W-:Y:S05]  /*8010*/  BSYNC B1 ;  /* 0x0000000000017941 */ /* 0x000fea0003800000 */
.L_x_137:
        /* <DEDUP_REMOVED lines=12> */
.L_x_140:
[----:B------:R-:W-:Y:S05]  /*80e0*/  BSYNC B1 ;  /* 0x0000000000017941 */ /* 0x000fea0003800000 */
.L_x_139:
        /* <DEDUP_REMOVED lines=12> */
.L_x_142:
[----:B------:R-:W-:Y:S05]  /*81b0*/  BSYNC B1 ;  /* 0x0000000000017941 */ /* 0x000fea0003800000 */
.L_x_141:
        /* <DEDUP_REMOVED lines=12> */
.L_x_144:
[----:B------:R-:W-:Y:S05]  /*8280*/  BSYNC B1 ;  /* 0x0000000000017941 */ /* 0x000fea0003800000 */
.L_x_143:
        /* <DEDUP_REMOVED lines=12> */
.L_x_146:
[----:B------:R-:W-:Y:S05]  /*8350*/  BSYNC B1 ;  /* 0x0000000000017941 */ /* 0x000fea0003800000 */
.L_x_145:
        /* <DEDUP_REMOVED lines=12> */
.L_x_148:
[----:B------:R-:W-:Y:S05]  /*8420*/  BSYNC B1 ;  /* 0x0000000000017941 */ /* 0x000fea0003800000 */
.L_x_147:
        /* <DEDUP_REMOVED lines=12> */
.L_x_150:
[----:B------:R-:W-:Y:S05]  /*84f0*/  BSYNC B1 ;  /* 0x0000000000017941 */ /* 0x000fea0003800000 */
.L_x_149:
        /* <DEDUP_REMOVED lines=12> */
.L_x_152:
[----:B------:R-:W-:Y:S05]  /*85c0*/  BSYNC B1 ;  /* 0x0000000000017941 */ /* 0x000fea0003800000 */
.L_x_151:
        /* <DEDUP_REMOVED lines=12> */
.L_x_154:
[----:B------:R-:W-:Y:S05]  /*8690*/  BSYNC B1 ;  /* 0x0000000000017941 */ /* 0x000fea0003800000 */
.L_x_153:
        /* <DEDUP_REMOVED lines=12> */
.L_x_156:
[----:B------:R-:W-:Y:S05]  /*8760*/  BSYNC B1 ;  /* 0x0000000000017941 */ /* 0x000fea0003800000 */
.L_x_155:
        /* <DEDUP_REMOVED lines=12> */
.L_x_158:
[----:B------:R-:W-:Y:S05]  /*8830*/  BSYNC B1 ;  /* 0x0000000000017941 */ /* 0x000fea0003800000 */
.L_x_157:
        /* <DEDUP_REMOVED lines=12> */
.L_x_160:
[----:B------:R-:W-:Y:S05]  /*8900*/  BSYNC B1 ;  /* 0x0000000000017941 */ /* 0x000fea0003800000 */
.L_x_159:
        /* <DEDUP_REMOVED lines=12> */
.L_x_162:
[----:B------:R-:W-:Y:S05]  /*89d0*/  BSYNC B1 ;  /* 0x0000000000017941 */ /* 0x000fea0003800000 */
.L_x_161:
        /* <DEDUP_REMOVED lines=12> */
.L_x_164:
[----:B------:R-:W-:Y:S05]  /*8aa0*/  BSYNC B1 ;  /* 0x0000000000017941 */ /* 0x000fea0003800000 */
.L_x_163:
        /* <DEDUP_REMOVED lines=12> */
.L_x_166:
[----:B------:R-:W-:Y:S05]  /*8b70*/  BSYNC B1 ;  /* 0x0000000000017941 */ /* 0x000fea0003800000 */
.L_x_165:
        /* <DEDUP_REMOVED lines=12> */
.L_x_168:
[----:B------:R-:W-:Y:S05]  /*8c40*/  BSYNC B1 ;  /* 0x0000000000017941 */ /* 0x000fea0003800000 */
.L_x_167:
        /* <DEDUP_REMOVED lines=12> */
.L_x_170:
[----:B------:R-:W-:Y:S05]  /*8d10*/  BSYNC B1 ;  /* 0x0000000000017941 */ /* 0x000fea0003800000 */
.L_x_169:
        /* <DEDUP_REMOVED lines=12> */
.L_x_172:
[----:B------:R-:W-:Y:S05]  /*8de0*/  BSYNC B1 ;  /* 0x0000000000017941 */ /* 0x000fea0003800000 */
.L_x_171:
        /* <DEDUP_REMOVED lines=12> */
.L_x_174:
[----:B------:R-:W-:Y:S05]  /*8eb0*/  BSYNC B1 ;  /* 0x0000000000017941 */ /* 0x000fea0003800000 */
.L_x_173:
        /* <DEDUP_REMOVED lines=12> */
.L_x_176:
[----:B------:R-:W-:Y:S05]  /*8f80*/  BSYNC B1 ;  /* 0x0000000000017941 */ /* 0x000fea0003800000 */
.L_x_175:
        /* <DEDUP_REMOVED lines=12> */
.L_x_178:
[----:B------:R-:W-:Y:S05]  /*9050*/  BSYNC B1 ;  /* 0x0000000000017941 */ /* 0x000fea0003800000 */
.L_x_177:
        /* <DEDUP_REMOVED lines=12> */
.L_x_180:
[----:B------:R-:W-:Y:S05]  /*9120*/  BSYNC B1 ;  /* 0x0000000000017941 */ /* 0x000fea0003800000 */
.L_x_179:
        /* <DEDUP_REMOVED lines=12> */
.L_x_182:
[----:B------:R-:W-:Y:S05]  /*91f0*/  BSYNC B1 ;  /* 0x0000000000017941 */ /* 0x000fea0003800000 */
.L_x_181:
        /* <DEDUP_REMOVED lines=12> */
.L_x_184:
[----:B------:R-:W-:Y:S05]  /*92c0*/  BSYNC B1 ;  /* 0x0000000000017941 */ /* 0x000fea0003800000 */
.L_x_183:
        /* <DEDUP_REMOVED lines=12> */
.L_x_186:
[----:B------:R-:W-:Y:S05]  /*9390*/  BSYNC B1 ;  /* 0x0000000000017941 */ /* 0x000fea0003800000 */
.L_x_185:
        /* <DEDUP_REMOVED lines=12> */
.L_x_188:
[----:B------:R-:W-:Y:S05]  /*9460*/  BSYNC B1 ;  /* 0x0000000000017941 */ /* 0x000fea0003800000 */
.L_x_187:
        /* <DEDUP_REMOVED lines=12> */
.L_x_190:
[----:B------:R-:W-:Y:S05]  /*9530*/  BSYNC B1 ;  /* 0x0000000000017941 */ /* 0x000fea0003800000 */
.L_x_189:
[----:B-----5:R-:W-:Y:S01]  /*9540*/  LOP3.LUT R32, R32, 0xff, RZ, 0xc0, !PT ;  /* 0x000000ff20207812 */ /* 0x020fe200078ec0ff */
[----:B------:R-:W-:Y:S01]  /*9550*/  BSSY B1, `(.L_x_191) ;  /* 0x000000b000017945 */ /* 0x000fe20003800000 */
[----:B------:R-:W-:Y:S02]  /*9560*/  ISETP.LT.OR P5, PT, R35, 0x99, !P1 ;  /* 0x000000992300780c */ /* 0x000fe40004fa1670 */
[----:B------:R-:W-:-:S05]  /*9570*/  F2FP.F16.E4M3.UNPACK_B R32, R32 ;  /* 0x00000020ff20723e */ /* 0x000fca00020006ff */
[----:B------:R-:W-:-:S05]  /*9580*/  HADD2.F32 R32, -RZ, R32.H0_H0 ;  /* 0x20000020ff207230 */ /* 0x000fca0000004100 */
[----:B------:R-:W-:-:S04]  /*9590*/  FMUL R32, R32, UR19 ;  /* 0x0000001320207c20 */ /* 0x000fc80008400000 */
[----:B------:R-:W-:Y:S01]  /*95a0*/  FFMA R32, R23, UR20, R32 ;  /* 0x0000001417207c23 */ /* 0x000fe20008000020 */
[----:B------:R-:W-:-:S04]  /*95b0*/  PRMT R23, RZ, 0x7610, R23 ;  /* 0x00007610ff177816 */ /* 0x000fc80000000017 */
[----:B----4-:R-:W-:-:S05]  /*95c0*/  F2FP.SATFINITE.E4M3.F32.PACK_AB_MERGE_C R33, RZ, R32, RZ ;  /* 0x00000020ff21723e */ /* 0x010fca00048070ff */
[----:B------:R4:W-:Y:S01]  /*95d0*/  @!P4 STG.E.U8 desc[UR16][R26.64+0x91], R33 ;  /* 0x000091211a00c986 */ /* 0x0009e2000c101110 */
[----:B------:R-:W-:Y:S05]  /*95e0*/  @P5 BRA `(.L_x_192) ;  /* 0x0000000000045947 */ /* 0x000fea0003800000 */
[----:B------:R0:W5:Y:S02]  /*95f0*/  LDG.E.U8 R23, desc[UR16][R28.64+0x98] ;  /* 0x000098101c177981 */ /* 0x000164000c1e1100 */
.L_x_192:
[----:B------:R-:W-:Y:S05]  /*9600*/  BSYNC B1 ;  /* 0x0000000000017941 */ /* 0x000fea0003800000 */
.L_x_191:
        /* <DEDUP_REMOVED lines=8> */
[----:B------:R-:W-:-:S05]  /*9690*/  F2FP.SATFINITE.E4M3.F32.PACK_AB_MERGE_C R23, RZ, R23, RZ ;  /* 0x00000017ff17723e */ /* 0x000fca00048070ff */
[----:B------:R0:W-:Y:S01]  /*96a0*/  @!P5 STG.E.U8 desc[UR16][R24.64+0x98], R23 ;  /* 0x000098171800d986 */ /* 0x0001e2000c101110 */
[----:B------:R-:W-:Y:S05]  /*96b0*/  @P4 BRA `(.L_x_194) ;  /* 0x0000000000044947 */ /* 0x000fea0003800000 */
[----:B------:R0:W5:Y:S02]  /*96c0*/  LDG.E.U8 R22, desc[UR16][R28.64+0x99] ;  /* 0x000099101c167981 */ /* 0x000164000c1e1100 */
.L_x_194:
[----:B------:R-:W-:Y:S05]  /*96d0*/  BSYNC B1 ;  /* 0x0000000000017941 */ /* 0x000fea0003800000 */
.L_x_193:
        /* <DEDUP_REMOVED lines=8> */
[----:B0-----:R-:W-:-:S05]  /*9760*/  F2FP.SATFINITE.E4M3.F32.PACK_AB_MERGE_C R23, RZ, R22, RZ ;  /* 0x00000016ff17723e */ /* 0x001fca00048070ff */
[----:B------:R0:W-:Y:S01]  /*9770*/  @!P4 STG.E.U8 desc[UR16][R24.64+0x99], R23 ;  /* 0x000099171800c986 */ /* 0x0001e2000c101110 */
[----:B------:R-:W-:Y:S05]  /*9780*/  @P5 BRA `(.L_x_196) ;  /* 0x0000000000045947 */ /* 0x000fea0003800000 */
[----:B------:R0:W5:Y:S02]  /*9790*/  LDG.E.U8 R21, desc[UR16][R30.64+0x98] ;  /* 0x000098101e157981 */ /* 0x000164000c1e1100 */
.L_x_196:
[----:B------:R-:W-:Y:S05]  /*97a0*/  BSYNC B1 ;  /* 0x0000000000017941 */ /* 0x000fea0003800000 */
.L_x_195:
        /* <DEDUP_REMOVED lines=12> */
.L_x_198:
[----:B------:R-:W-:Y:S05]  /*9870*/  BSYNC B1 ;  /* 0x0000000000017941 */ /* 0x000fea0003800000 */
.L_x_197:
        /* <DEDUP_REMOVED lines=12> */
.L_x_200:
[----:B------:R-:W-:Y:S05]  /*9940*/  BSYNC B1 ;  /* 0x0000000000017941 */ /* 0x000fea0003800000 */
.L_x_199:
        /* <DEDUP_REMOVED lines=12> */
.L_x_202:
[----:B------:R-:W-:Y:S05]  /*9a10*/  BSYNC B1 ;  /* 0x0000000000017941 */ /* 0x000fea0003800000 */
.L_x_201:
        /* <DEDUP_REMOVED lines=12> */
.L_x_204:
[----:B------:R-:W-:Y:S05]  /*9ae0*/  BSYNC B1 ;  /* 0x0000000000017941 */ /* 0x000fea0003800000 */
.L_x_203:
        /* <DEDUP_REMOVED lines=12> */
.L_x_206:
[----:B------:R-:W-:Y:S05]  /*9bb0*/  BSYNC B1 ;  /* 0x0000000000017941 */ /* 0x000fea0003800000 */
.L_x_205:
        /* <DEDUP_REMOVED lines=12> */
.L_x_208:
[----:B------:R-:W-:Y:S05]  /*9c80*/  BSYNC B1 ;  /* 0x0000000000017941 */ /* 0x000fea0003800000 */
.L_x_207:
        /* <DEDUP_REMOVED lines=12> */
.L_x_210:
[----:B------:R-:W-:Y:S05]  /*9d50*/  BSYNC B1 ;  /* 0x0000000000017941 */ /* 0x000fea0003800000 */
.L_x_209:
        /* <DEDUP_REMOVED lines=12> */
.L_x_212:
[----:B------:R-:W-:Y:S05]  /*9e20*/  BSYNC B1 ;  /* 0x0000000000017941 */ /* 0x000fea0003800000 */
.L_x_211:
        /* <DEDUP_REMOVED lines=12> */
.L_x_214:
[----:B------:R-:W-:Y:S05]  /*9ef0*/  BSYNC B1 ;  /* 0x0000000000017941 */ /* 0x000fea0003800000 */
.L_x_213:
        /* <DEDUP_REMOVED lines=12> */
.L_x_216:
[----:B------:R-:W-:Y:S05]  /*9fc0*/  BSYNC B1 ;  /* 0x0000000000017941 */ /* 0x000fea0003800000 */
.L_x_215:
        /* <DEDUP_REMOVED lines=12> */
.L_x_218:
[----:B------:R-:W-:Y:S05]  /*a090*/  BSYNC B1 ;  /* 0x0000000000017941 */ /* 0x000fea0003800000 */
.L_x_217:
        /* <DEDUP_REMOVED lines=12> */
.L_x_220:
[----:B------:R-:W-:Y:S05]  /*a160*/  BSYNC B1 ;  /* 0x0000000000017941 */ /* 0x000fea0003800000 */
.L_x_219:
        /* <DEDUP_REMOVED lines=12> */
.L_x_222:
[----:B------:R-:W-:Y:S05]  /*a230*/  BSYNC B1 ;  /* 0x0000000000017941 */ /* 0x000fea0003800000 */
.L_x_221:
        /* <DEDUP_REMOVED lines=12> */
.L_x_224:
[----:B------:R-:W-:Y:S05]  /*a300*/  BSYNC B1 ;  /* 0x0000000000017941 */ /* 0x000fea0003800000 */
.L_x_223:
        /* <DEDUP_REMOVED lines=12> */
.L_x_226:
[----:B------:R-:W-:Y:S05]  /*a3d0*/  BSYNC B1 ;  /* 0x0000000000017941 */ /* 0x000fea0003800000 */
.L_x_225:
        /* <DEDUP_REMOVED lines=12> */
.L_x_228:
[----:B------:R-:W-:Y:S05]  /*a4a0*/  BSYNC B1 ;  /* 0x0000000000017941 */ /* 0x000fea0003800000 */
.L_x_227:
        /* <DEDUP_REMOVED lines=12> */
.L_x_230:
[----:B------:R-:W-:Y:S05]  /*a570*/  BSYNC B1 ;  /* 0x0000000000017941 */ /* 0x000fea0003800000 */
.L_x_229:
        /* <DEDUP_REMOVED lines=12> */
.L_x_232:
[----:B------:R-:W-:Y:S05]  /*a640*/  BSYNC B1 ;  /* 0x0000000000017941 */ /* 0x000fea0003800000 */
.L_x_231:
        /* <DEDUP_REMOVED lines=12> */
.L_x_234:
[----:B------:R-:W-:Y:S05]  /*a710*/  BSYNC B1 ;  /* 0x0000000000017941 */ /* 0x000fea0003800000 */
.L_x_233:
[----:B-----5:R-:W-:Y:S01]  /*a720*/  LOP3.LUT R2, R2, 0xff, RZ, 0xc0, !PT ;  /* 0x000000ff02027812 */ /* 0x020fe200078ec0ff */
[----:B------:R-:W-:Y:S01]  /*a730*/  BSSY B1, `(.L_x_235) ;  /* 0x000000b000017945 */ /* 0x000fe20003800000 */
[----:B------:R-:W-:Y:S02]  /*a740*/  ISETP.LT.OR P5, PT, R35, 0xc1, !P2 ;  /* 0x000000c12300780c */ /* 0x000fe400057a1670 */
[----:B------:R-:W-:-:S05]  /*a750*/  F2FP.F16.E4M3.UNPACK_B R2, R2 ;  /* 0x00000002ff02723e */ /* 0x000fca00020006ff */
[----:B------:R-:W-:-:S05]  /*a760*/  HADD2.F32 R2, -RZ, R2.H0_H0 ;  /* 0x20000002ff027230 */ /* 0x000fca0000004100 */
[----:B0-----:R-:W-:-:S04]  /*a770*/  FMUL R3, R2, UR19 ;  /* 0x0000001302037c20 */ /* 0x001fc80008400000 */
[----:B------:R-:W-:Y:S01]  /*a780*/  FFMA R3, R0, UR20, R3 ;  /* 0x0000001400037c23 */ /* 0x000fe20008000003 */
[----:B------:R-:W-:-:S04]  /*a790*/  PRMT R0, RZ, 0x7610, R0 ;  /* 0x00007610ff007816 */ /* 0x000fc80000000000 */
[----:B------:R-:W-:-:S05]  /*a7a0*/  F2FP.SATFINITE.E4M3.F32.PACK_AB_MERGE_C R3, RZ, R3, RZ ;  /* 0x00000003ff03723e */ /* 0x000fca00048070ff */
[----:B------:R0:W-:Y:S01]  /*a7b0*/  @!P4 STG.E.U8 desc[UR16][R24.64+0xc1], R3 ;  /* 0x0000c1031800c986 */ /* 0x0001e2000c101110 */
[----:B------:R-:W-:Y:S05]  /*a7c0*/  @P5 BRA `(.L_x_236) ;  /* 0x0000000000045947 */ /* 0x000fea0003800000 */
[----:B------:R0:W5:Y:S02]  /*a7d0*/  LDG.E.U8 R0, desc[UR16][R30.64+0xc0] ;  /* 0x0000c0101e007981 */ /* 0x000164000c1e1100 */
.L_x_236:
[----:B------:R-:W-:Y:S05]  /*a7e0*/  BSYNC B1 ;  /* 0x0000000000017941 */ /* 0x000fea0003800000 */
.L_x_235:
[----:B------:R-:W2:Y:S01]  /*a7f0*/  LDL.LU R2, [R1] ;  /* 0x0000000001027983 */ /* 0x000ea20000300800 */
[----:B-----5:R-:W-:Y:S01]  /*a800*/  LOP3.LUT R0, R0, 0xff, RZ, 0xc0, !PT ;  /* 0x000000ff00007812 */ /* 0x020fe200078ec0ff */
[----:B------:R-:W-:Y:S01]  /*a810*/  BSSY B1, `(.L_x_237) ;  /* 0x000000b000017945 */ /* 0x000fe20003800000 */
[----:B------:R-:W-:Y:S02]  /*a820*/  ISETP.LT.OR P4, PT, R35, 0xc2, !P2 ;  /* 0x000000c22300780c */ /* 0x000fe40005781670 */
[----:B------:R-:W-:-:S05]  /*a830*/  F2FP.F16.E4M3.UNPACK_B R0, R0 ;  /* 0x00000000ff00723e */ /* 0x000fca00020006ff */
[----:B------:R-:W-:-:S05]  /*a840*/  HADD2.F32 R0, -RZ, R0.H0_H0 ;  /* 0x20000000ff007230 */ /* 0x000fca0000004100 */
[----:B------:R-:W-:-:S04]  /*a850*/  FMUL R0, R0, UR19 ;  /* 0x0000001300007c20 */ /* 0x000fc80008400000 */
[----:B--2---:R-:W-:-:S05]  /*a860*/  FFMA R0, R2, UR20, R0 ;  /* 0x0000001402007c23 */ /* 0x004fca0008000000 */
[----:B0-----:R-:W-:Y:S02]  /*a870*/  F2FP.SATFINITE.E4M3.F32.PACK_AB_MERGE_C R3, RZ, R0, RZ ;  /* 0x00000000ff03723e */ /* 0x001fe400048070ff */
[----:B------:R-:W-:-:S03]  /*a880*/  PRMT R0, RZ, 0x7610, R0 ;  /* 0x00007610ff007816 */ /* 0x000fc60000000000 */
[----:B------:R0:W-:Y:S01]  /*a890*/  @!P5 STG.E.U8 desc[UR16][R26.64+0xc0], R3 ;  /* 0x0000c0031a00d986 */ /* 0x0001e2000c101110 */
[----:B------:R-:W-:Y:S05]  /*a8a0*/  @P4 BRA `(.L_x_238) ;  /* 0x0000000000044947 */ /* 0x000fea0003800000 */
[----:B------:R2:W5:Y:S02]  /*a8b0*/  LDG.E.U8 R0, desc[UR16][R30.64+0xc1] ;  /* 0x0000c1101e007981 */ /* 0x000564000c1e1100 */
.L_x_238:
[----:B------:R-:W-:Y:S05]  /*a8c0*/  BSYNC B1 ;  /* 0x0000000000017941 */ /* 0x000fea0003800000 */
.L_x_237:
[----:B------:R-:W3:Y:S01]  /*a8d0*/  LDL.LU R2, [R1+0x4] ;  /* 0x0000040001027983 */ /* 0x000ee20000300800 */
[----:B-----5:R-:W-:Y:S01]  /*a8e0*/  LOP3.LUT R0, R0, 0xff, RZ, 0xc0, !PT ;  /* 0x000000ff00007812 */ /* 0x020fe200078ec0ff */
[----:B------:R-:W-:Y:S01]  /*a8f0*/  BSSY B1, `(.L_x_239) ;  /* 0x000000b000017945 */ /* 0x000fe20003800000 */
[----:B------:R-:W-:Y:S02]  /*a900*/  ISETP.LT.OR P5, PT, R35, 0xc9, !P1 ;  /* 0x000000c92300780c */ /* 0x000fe40004fa1670 */
[----:B------:R-:W-:-:S05]  /*a910*/  F2FP.F16.E4M3.UNPACK_B R0, R0 ;  /* 0x00000000ff00723e */ /* 0x000fca00020006ff */
[----:B------:R-:W-:-:S05]  /*a920*/  HADD2.F32 R0, -RZ, R0.H0_H0 ;  /* 0x20000000ff007230 */ /* 0x000fca0000004100 */
[----:B------:R-:W-:-:S04]  /*a930*/  FMUL R0, R0, UR19 ;  /* 0x0000001300007c20 */ /* 0x000fc80008400000 */
[----:B---3--:R-:W-:-:S05]  /*a940*/  FFMA R0, R2, UR20, R0 ;  /* 0x0000001402007c23 */ /* 0x008fca0008000000 */
[----:B0-----:R-:W-:Y:S02]  /*a950*/  F2FP.SATFINITE.E4M3.F32.PACK_AB_MERGE_C R3, RZ, R0, RZ ;  /* 0x00000000ff03723e */ /* 0x001fe400048070ff */
[----:B------:R-:W-:-:S03]  /*a960*/  PRMT R0, RZ, 0x7610, R0 ;  /* 0x00007610ff007816 */ /* 0x000fc60000000000 */
[----:B------:R0:W-:Y:S01]  /*a970*/  @!P4 STG.E.U8 desc[UR16][R26.64+0xc1], R3 ;  /* 0x0000c1031a00c986 */ /* 0x0001e2000c101110 */
[----:B------:R-:W-:Y:S05]  /*a980*/  @P5 BRA `(.L_x_240) ;  /* 0x0000000000045947 */ /* 0x000fea0003800000 */
[----:B------:R3:W5:Y:S02]  /*a990*/  LDG.E.U8 R0, desc[UR16][R28.64+0xc8] ;  /* 0x0000c8101c007981 */ /* 0x000764000c1e1100 */
.L_x_240:
[----:B------:R-:W-:Y:S05]  /*a9a0*/  BSYNC B1 ;  /* 0x0000000000017941 */ /* 0x000fea0003800000 */
.L_x_239:
[----:B------:R-:W2:Y:S01]  /*a9b0*/  LDL.LU R2, [R1+0x8] ;  /* 0x0000080001027983 */ /* 0x000ea20000300800 */
        /* <DEDUP_REMOVED lines=12> */
.L_x_242:
[----:B------:R-:W-:Y:S05]  /*aa80*/  BSYNC B1 ;  /* 0x0000000000017941 */ /* 0x000fea0003800000 */
.L_x_241:
        /* <DEDUP_REMOVED lines=13> */
.L_x_244:
[----:B------:R-:W-:Y:S05]  /*ab60*/  BSYNC B1 ;  /* 0x0000000000017941 */ /* 0x000fea0003800000 */
.L_x_243:
        /* <DEDUP_REMOVED lines=13> */
.L_x_246:
[----:B------:R-:W-:Y:S05]  /*ac40*/  BSYNC B1 ;  /* 0x0000000000017941 */ /* 0x000fea0003800000 */
.L_x_245:
        /* <DEDUP_REMOVED lines=13> */
.L_x_248:
[----:B------:R-:W-:Y:S05]  /*ad20*/  BSYNC B1 ;  /* 0x0000000000017941 */ /* 0x000fea0003800000 */
.L_x_247:
        /* <DEDUP_REMOVED lines=13> */
.L_x_250:
[----:B------:R-:W-:Y:S05]  /*ae00*/  BSYNC B1 ;  /* 0x0000000000017941 */ /* 0x000fea0003800000 */
.L_x_249:
        /* <DEDUP_REMOVED lines=13> */
.L_x_252:
[----:B------:R-:W-:Y:S05]  /*aee0*/  BSYNC B1 ;  /* 0x0000000000017941 */ /* 0x000fea0003800000 */
.L_x_251:
        /* <DEDUP_REMOVED lines=13> */
.L_x_254:
[----:B------:R-:W-:Y:S05]  /*afc0*/  BSYNC B1 ;  /* 0x0000000000017941 */ /* 0x000fea0003800000 */
.L_x_253:
        /* <DEDUP_REMOVED lines=13> */
.L_x_256:
[----:B------:R-:W-:Y:S05]  /*b0a0*/  BSYNC B1 ;  /* 0x0000000000017941 */ /* 0x000fea0003800000 */
.L_x_255:
        /* <DEDUP_REMOVED lines=13> */
.L_x_258:
[----:B------:R-:W-:Y:S05]  /*b180*/  BSYNC B1 ;  /* 0x0000000000017941 */ /* 0x000fea0003800000 */
.L_x_257:
        /* <DEDUP_REMOVED lines=13> */
.L_x_260:
[----:B------:R-:W-:Y:S05]  /*b260*/  BSYNC B1 ;  /* 0x0000000000017941 */ /* 0x000fea0003800000 */
.L_x_259:
        /* <DEDUP_REMOVED lines=13> */
.L_x_262:
[----:B------:R-:W-:Y:S05]  /*b340*/  BSYNC B1 ;  /* 0x0000000000017941 */ /* 0x000fea0003800000 */
.L_x_261:
        /* <DEDUP_REMOVED lines=13> */
.L_x_264:
[----:B------:R-:W-:Y:S05]  /*b420*/  BSYNC B1 ;  /* 0x0000000000017941 */ /* 0x000fea0003800000 */
.L_x_263:
        /* <DEDUP_REMOVED lines=13> */
.L_x_266:
[----:B------:R-:W-:Y:S05]  /*b500*/  BSYNC B1 ;  /* 0x0000000000017941 */ /* 0x000fea0003800000 */
.L_x_265:
        /* <DEDUP_REMOVED lines=13> */
.L_x_268:
[----:B------:R-:W-:Y:S05]  /*b5e0*/  BSYNC B1 ;  /* 0x0000000000017941 */ /* 0x000fea0003800000 */
.L_x_267:
        /* <DEDUP_REMOVED lines=13> */
.L_x_270:
[----:B------:R-:W-:Y:S05]  /*b6c0*/  BSYNC B1 ;  /* 0x0000000000017941 */ /* 0x000fea0003800000 */
.L_x_269:
        /* <DEDUP_REMOVED lines=13> */
.L_x_272:
[----:B------:R-:W-:Y:S05]  /*b7a0*/  BSYNC B1 ;  /* 0x0000000000017941 */ /* 0x000fea0003800000 */
.L_x_271:
        /* <DEDUP_REMOVED lines=13> */
.L_x_274:
[----:B------:R-:W-:Y:S05]  /*b880*/  BSYNC B1 ;  /* 0x0000000000017941 */ /* 0x000fea0003800000 */
.L_x_273:
        /* <DEDUP_REMOVED lines=13> */
.L_x_276:
[----:B------:R-:W-:Y:S05]  /*b960*/  BSYNC B1 ;  /* 0x0000000000017941 */ /* 0x000fea0003800000 */
.L_x_275:
        /* <DEDUP_REMOVED lines=13> */
.L_x_278:
[----:B------:R-:W-:Y:S05]  /*ba40*/  BSYNC B1 ;  /* 0x0000000000017941 */ /* 0x000fea0003800000 */
.L_x_277:
        /* <DEDUP_REMOVED lines=13> */
.L_x_280:
[----:B------:R-:W-:Y:S05]  /*bb20*/  BSYNC B1 ;  /* 0x0000000000017941 */ /* 0x000fea0003800000 */
.L_x_279:
        /* <DEDUP_REMOVED lines=13> */
.L_x_282:
[----:B------:R-:W-:Y:S05]  /*bc00*/  BSYNC B1 ;  /* 0x0000000000017941 */ /* 0x000fea0003800000 */
.L_x_281:
        /* <DEDUP_REMOVED lines=13> */
.L_x_284:
[----:B------:R-:W-:Y:S05]  /*bce0*/  BSYNC B1 ;  /* 0x0000000000017941 */ /* 0x000fea0003800000 */
.L_x_283:
        /* <DEDUP_REMOVED lines=13> */
.L_x_286:
[----:B------:R-:W-:Y:S05]  /*bdc0*/  BSYNC B1 ;  /* 0x0000000000017941 */ /* 0x000fea0003800000 */
.L_x_285:
        /* <DEDUP_REMOVED lines=13> */
.L_x_288:
[----:B------:R-:W-:Y:S05]  /*bea0*/  BSYNC B1 ;  /* 0x0000000000017941 */ /* 0x000fea0003800000 */
.L_x_287:
        /* <DEDUP_REMOVED lines=13> */
.L_x_290:
[----:B------:R-:W-:Y:S05]  /*bf80*/  BSYNC B1 ;  /* 0x0000000000017941 */ /* 0x000fea0003800000 */
.L_x_289:
        /* <DEDUP_REMOVED lines=13> */
.L_x_292:
[----:B------:R-:W-:Y:S05]  /*c060*/  BSYNC B1 ;  /* 0x0000000000017941 */ /* 0x000fea0003800000 */
.L_x_291:
        /* <DEDUP_REMOVED lines=13> */
.L_x_294:
[----:B------:R-:W-:Y:S05]  /*c140*/  BSYNC B1 ;  /* 0x0000000000017941 */ /* 0x000fea0003800000 */
.L_x_293:
[----:B------:R-:W-:Y:S05]  /*c150*/  @P2 BRA `(.L_x_295) ;  /* 0x0000002000a42947 */ /* 0x000fea0003800000 */
[----:B------:R-:W2:Y:S01]  /*c160*/  LDL.LU R2, [R1+0x74] ;  /* 0x0000740001027983 */ /* 0x000ea20000300800 */
[----:B-----5:R-:W-:-:S04]  /*c170*/  LOP3.LUT R0, R0, 0xff, RZ, 0xc0, !PT ;  /* 0x000000ff00007812 */ /* 0x020fc800078ec0ff */
[----:B------:R-:W-:-:S05]  /*c180*/  F2FP.F16.E4M3.UNPACK_B R0, R0 ;  /* 0x00000000ff00723e */ /* 0x000fca00020006ff */
[----:B------:R-:W-:-:S05]  /*c190*/  HADD2.F32 R0, -RZ, R0.H0_H0 ;  /* 0x20000000ff007230 */ /* 0x000fca0000004100 */
[----:B------:R-:W-:-:S04]  /*c1a0*/  FMUL R0, R0, UR19 ;  /* 0x0000001300007c20 */ /* 0x000fc80008400000 */
[----:B--2---:R-:W-:-:S05]  /*c1b0*/  FFMA R0, R2, UR20, R0 ;  /* 0x0000001402007c23 */ /* 0x004fca0008000000 */
[----:B0-----:R-:W-:-:S05]  /*c1c0*/  F2FP.SATFINITE.E4M3.F32.PACK_AB_MERGE_C R3, RZ, R0, RZ ;  /* 0x00000000ff03723e */ /* 0x001fca00048070ff */
[----:B------:R0:W-:Y:S01]  /*c1d0*/  STG.E.U8 desc[UR16][R26.64+0xf9], R3 ;  /* 0x0000f9031a007986 */ /* 0x0001e2000c101110 */
[----:B------:R-:W-:Y:S05]  /*c1e0*/  BRA `(.L_x_295) ;  /* 0x0000002000807947 */ /* 0x000fea0003800000 */
.L_x_38:
[C---:B------:R-:W-:Y:S01]  /*c1f0*/  ISETP.GE.AND P2, PT, R38.reuse, 0x1, PT ;  /* 0x000000012600780c */ /* 0x040fe20003f46270 */
[----:B------:R-:W2:Y:S01]  /*c200*/  LDL.LU R227, [R1+0x14] ;  /* 0x0000140001e37983 */ /* 0x000ea20000300800 */
[----:B------:R-:W-:Y:S01]  /*c210*/  ISETP.GE.AND P1, PT, R38, 0x9, PT ;  /* 0x000000092600780c */ /* 0x000fe20003f26270 */
[----:B------:R-:W-:Y:S01]  /*c220*/  FMUL R226, R226, UR20 ;  /* 0x00000014e2e27c20 */ /* 0x000fe20008400000 */
[----:B------:R-:W-:Y:S01]  /*c230*/  ISETP.LT.OR P4, PT, R35, 0x1, !P2 ;  /* 0x000000012300780c */ /* 0x000fe20005781670 */
[----:B------:R-:W-:Y:S01]  /*c240*/  FMUL R225, R225, UR20 ;  /* 0x00000014e1e17c20 */ /* 0x000fe20008400000 */
[C---:B------:R-:W-:Y:S01]  /*c250*/  ISETP.LT.OR P5, PT, R35.reuse, 0x2, !P2 ;  /* 0x000000022300780c */ /* 0x040fe200057a1670 */
[----:B------:R-:W-:Y:S01]  /*c260*/  FMUL R224, R224, UR20 ;  /* 0x00000014e0e07c20 */ /* 0x000fe20008400000 */
[----:B------:R-:W-:Y:S02]  /*c270*/  ISETP.LT.OR P6, PT, R35, 0x1, !P1 ;  /* 0x000000012300780c */ /* 0x000fe40004fc1670 */
[----:B------:R-:W-:-:S02]  /*c280*/  F2FP.SATFINITE.E4M3.F32.PACK_AB_MERGE_C R29, RZ, R226, RZ ;  /* 0x000000e2ff1d723e */ /* 0x000fc400048070ff */
[----:B------:R-:W-:Y:S01]  /*c290*/  F2FP.SATFINITE.E4M3.F32.PACK_AB_MERGE_C R225, RZ, R225, RZ ;  /* 0x000000e1ffe1723e */ /* 0x000fe200048070ff */
[----:B------:R-:W-:Y:S01]  /*c2a0*/  FMUL R223, R223, UR20 ;  /* 0x00000014dfdf7c20 */ /* 0x000fe20008400000 */
[----:B------:R-:W-:Y:S01]  /*c2b0*/  F2FP.SATFINITE.E4M3.F32.PACK_AB_MERGE_C R31, RZ, R224, RZ ;  /* 0x000000e0ff1f723e */ /* 0x000fe200048070ff */
[----:B------:R-:W-:Y:S01]  /*c2c0*/  FMUL R222, R222, UR20 ;  /* 0x00000014dede7c20 */ /* 0x000fe20008400000 */
[----:B------:R-:W-:Y:S01]  /*c2d0*/  FMUL R221, R221, UR20 ;  /* 0x00000014dddd7c20 */ /* 0x000fe20008400000 */
[----:B------:R0:W-:Y:S01]  /*c2e0*/  @!P4 STG.E.U8 desc[UR16][R24.64], R29 ;  /* 0x0000001d1800c986 */ /* 0x0001e2000c101110 */
[----:B------:R-:W-:-:S03]  /*c2f0*/  ISETP.LT.OR P4, PT, R35, 0x2, !P1 ;  /* 0x000000022300780c */ /* 0x000fc60004f81670 */
[----:B------:R-:W-:Y:S01]  /*c300*/  @!P5 STG.E.U8 desc[UR16][R24.64+0x1], R225 ;  /* 0x000001e11800d986 */ /* 0x000fe2000c101110 */
[----:B------:R-:W-:-:S03]  /*c310*/  ISETP.LT.OR P5, PT, R35, 0x9, !P2 ;  /* 0x000000092300780c */ /* 0x000fc600057a1670 */
[----:B------:R1:W-:Y:S01]  /*c320*/  @!P6 STG.E.U8 desc[UR16][R26.64], R31 ;  /* 0x0000001f1a00e986 */ /* 0x0003e2000c101110 */
[----:B------:R-:W-:Y:S02]  /*c330*/  ISETP.LT.OR P6, PT, R35, 0xa, !P2 ;  /* 0x0000000a2300780c */ /* 0x000fe400057c1670 */
[----:B------:R-:W-:Y:S01]  /*c340*/  F2FP.SATFINITE.E4M3.F32.PACK_AB_MERGE_C R223, RZ, R223, RZ ;  /* 0x000000dfffdf723e */ /* 0x000fe200048070ff */
[----:B------:R-:W-:Y:S01]  /*c350*/  FMUL R219, R219, UR20 ;  /* 0x00000014dbdb7c20 */ /* 0x000fe20008400000 */
[----:B------:R-:W-:Y:S01]  /*c360*/  F2FP.SATFINITE.E4M3.F32.PACK_AB_MERGE_C R33, RZ, R222, RZ ;  /* 0x000000deff21723e */ /* 0x000fe200048070ff */
[----:B------:R-:W-:Y:S01]  /*c370*/  FMUL R220, R220, UR20 ;  /* 0x00000014dcdc7c20 */ /* 0x000fe20008400000 */
[----:B------:R-:W-:Y:S01]  /*c380*/  F2FP.SATFINITE.E4M3.F32.PACK_AB_MERGE_C R221, RZ, R221, RZ ;  /* 0x000000ddffdd723e */ /* 0x000fe200048070ff */
[----:B------:R-:W-:Y:S01]  /*c390*/  @!P4 STG.E.U8 desc[UR16][R26.64+0x1], R223 ;  /* 0x000001df1a00c986 */ /* 0x000fe2000c101110 */
[----:B------:R-:W-:-:S03]  /*c3a0*/  ISETP.LT.OR P4, PT, R35, 0x9, !P1 ;  /* 0x000000092300780c */ /* 0x000fc60004f81670 */
[----:B------:R3:W-:Y:S01]  /*c3b0*/  @!P5 STG.E.U8 desc[UR16][R24.64+0x8], R33 ;  /* 0x000008211800d986 */ /* 0x0007e2000c101110 */
[----:B------:R-:W-:-:S03]  /*c3c0*/  ISETP.LT.OR P5, PT, R35, 0xa, !P1 ;  /* 0x0000000a2300780c */ /* 0x000fc60004fa1670 */
[----:B------:R-:W-:Y:S01]  /*c3d0*/  @!P6 STG.E.U8 desc[UR16][R24.64+0x9], R221 ;  /* 0x000009dd1800e986 */ /* 0x000fe2000c101110 */
[----:B------:R-:W-:Y:S01]  /*c3e0*/  ISETP.LT.OR P6, PT, R35, 0x11, !P2 ;  /* 0x000000112300780c */ /* 0x000fe200057c1670 */
[----:B------:R-:W-:Y:S01]  /*c3f0*/  FMUL R218, R218, UR20 ;  /* 0x00000014dada7c20 */ /* 0x000fe20008400000 */
[----:B------:R-:W-:Y:S01]  /*c400*/  F2FP.SATFINITE.E4M3.F32.PACK_AB_MERGE_C R219, RZ, R219, RZ ;  /* 0x000000dbffdb723e */ /* 0x000fe200048070ff */
[----:B------:R-:W-:Y:S01]  /*c410*/  FMUL R217, R217, UR20 ;  /* 0x00000014d9d97c20 */ /* 0x000fe20008400000 */
[----:B0-----:R-:W-:Y:S01]  /*c420*/  F2FP.SATFINITE.E4M3.F32.PACK_AB_MERGE_C R29, RZ, R220, RZ ;  /* 0x000000dcff1d723e */ /* 0x001fe200048070ff */
[----:B------:R-:W-:Y:S01]  /*c430*/  FMUL R216, R216, UR20 ;  /* 0x00000014d8d87c20 */ /* 0x000fe20008400000 */
[----:B-1----:R-:W-:Y:S01]  /*c440*/  F2FP.SATFINITE.E4M3.F32.PACK_AB_MERGE_C R31, RZ, R218, RZ ;  /* 0x000000daff1f723e */ /* 0x002fe200048070ff */
[----:B------:R-:W-:Y:S01]  /*c450*/  FMUL R215, R215, UR20 ;  /* 0x00000014d7d77c20 */ /* 0x000fe20008400000 */
[----:B------:R-:W-:Y:S01]  /*c460*/  FMUL R213, R213, UR20 ;  /* 0x00000014d5d57c20 */ /* 0x000fe20008400000 */
[----:B------:R-:W-:Y:S01]  /*c470*/  @!P5 STG.E.U8 desc[UR16][R26.64+0x9], R219 ;  /* 0x000009db1a00d986 */ /* 0x000fe2000c101110 */
[----:B------:R-:W-:-:S03]  /*c480*/  ISETP.LT.OR P5, PT, R35, 0x12, !P2 ;  /* 0x000000122300780c */ /* 0x000fc600057a1670 */
[----:B------:R0:W-:Y:S01]  /*c490*/  @!P4 STG.E.U8 desc[UR16][R26.64+0x8], R29 ;  /* 0x0000081d1a00c986 */ /* 0x0001e2000c101110 */
[----:B------:R-:W-:-:S03]  /*c4a0*/  ISETP.LT.OR P4, PT, R35, 0x11, !P1 ;  /* 0x000000112300780c */ /* 0x000fc60004f81670 */
[----:B------:R1:W-:Y:S01]  /*c4b0*/  @!P6 STG.E.U8 desc[UR16][R24.64+0x10], R31 ;  /* 0x0000101f1800e986 */ /* 0x0003e2000c101110 */
[C---:B------:R-:W-:Y:S02]  /*c4c0*/  ISETP.LT.OR P6, PT, R35.reuse, 0x12, !P1 ;  /* 0x000000122300780c */ /* 0x040fe40004fc1670 */
[----:B------:R-:W-:Y:S01]  /*c4d0*/  F2FP.SATFINITE.E4M3.F32.PACK_AB_MERGE_C R217, RZ, R217, RZ ;  /* 0x000000d9ffd9723e */ /* 0x000fe200048070ff */
[----:B------:R-:W-:Y:S01]  /*c4e0*/  FMUL R214, R214, UR20 ;  /* 0x00000014d6d67c20 */ /* 0x000fe20008400000 */
[----:B---3--:R-:W-:Y:S01]  /*c4f0*/  F2FP.SATFINITE.E4M3.F32.PACK_AB_MERGE_C R33, RZ, R216, RZ ;  /* 0x000000d8ff21723e */ /* 0x008fe200048070ff */
[----:B------:R-:W-:Y:S01]  /*c500*/  FMUL R212, R212, UR20 ;  /* 0x00000014d4d47c20 */ /* 0x000fe20008400000 */
[----:B------:R-:W-:Y:S01]  /*c510*/  F2FP.SATFINITE.E4M3.F32.PACK_AB_MERGE_C R215, RZ, R215, RZ ;  /* 0x000000d7ffd7723e */ /* 0x000fe200048070ff */
[----:B------:R-:W-:Y:S01]  /*c520*/  @!P5 STG.E.U8 desc[UR16][R24.64+0x11], R217 ;  /* 0x000011d91800d986 */ /* 0x000fe2000c101110 */
[----:B------:R-:W-:-:S03]  /*c530*/  ISETP.LT.OR P5, PT, R35, 0x1a, !P2 ;  /* 0x0000001a2300780c */ /* 0x000fc600057a1670 */
[----:B------:R3:W-:Y:S01]  /*c540*/  @!P4 STG.E.U8 desc[UR16][R26.64+0x10], R33 ;  /* 0x000010211a00c986 */ /* 0x0007e2000c101110 */
[----:B------:R-:W-:-:S03]  /*c550*/  ISETP.LT.OR P4, PT, R35, 0x19, !P2 ;  /* 0x000000192300780c */ /* 0x000fc60005781670 */
[----:B------:R-:W-:Y:S01]  /*c560*/  @!P6 STG.E.U8 desc[UR16][R26.64+0x11], R215 ;  /* 0x000011d71a00e986 */ /* 0x000fe2000c101110 */
[----:B------:R-:W-:Y:S02]  /*c570*/  ISETP.LT.OR P6, PT, R35, 0x19, !P1 ;  /* 0x000000192300780c */ /* 0x000fe40004fc1670 */
[----:B------:R-:W-:Y:S01]  /*c580*/  F2FP.SATFINITE.E4M3.F32.PACK_AB_MERGE_C R213, RZ, R213, RZ ;  /* 0x000000d5ffd5723e */ /* 0x000fe200048070ff */
[----:B------:R-:W-:Y:S01]  /*c590*/  FMUL R211, R211, UR20 ;  /* 0x00000014d3d37c20 */ /* 0x000fe20008400000 */
[----:B0-----:R-:W-:Y:S01]  /*c5a0*/  F2FP.SATFINITE.E4M3.F32.PACK_AB_MERGE_C R29, RZ, R214, RZ ;  /* 0x000000d6ff1d723e */ /* 0x001fe200048070ff */
[----:B------:R-:W-:Y:S01]  /*c5b0*/  FMUL R210, R210, UR20 ;  /* 0x00000014d2d27c20 */ /* 0x000fe20008400000 */
[----:B-1----:R-:W-:Y:S01]  /*c5c0*/  F2FP.SATFINITE.E4M3.F32.PACK_AB_MERGE_C R31, RZ, R212, RZ ;  /* 0x000000d4ff1f723e */ /* 0x002fe200048070ff */
[----:B------:R-:W-:Y:S01]  /*c5d0*/  @!P5 STG.E.U8 desc[UR16][R24.64+0x19], R213 ;  /* 0x000019d51800d986 */ /* 0x000fe2000c101110 */
[----:B------:R-:W-:-:S03]  /*c5e0*/  ISETP.LT.OR P5, PT, R35, 0x1a, !P1 ;  /* 0x0000001a2300780c */ /* 0x000fc60004fa1670 */
[----:B------:R0:W-:Y:S01]  /*c5f0*/  @!P4 STG.E.U8 desc[UR16][R24.64+0x18], R29 ;  /* 0x0000181d1800c986 */ /* 0x0001e2000c101110 */
[----:B------:R-:W-:-:S03]  /*c600*/  ISETP.LT.OR P4, PT, R35, 0x21, !P2 ;  /* 0x000000212300780c */ /* 0x000fc60005781670 */
[----:B------:R1:W-:Y:S01]  /*c610*/  @!P6 STG.E.U8 desc[UR16][R26.64+0x18], R31 ;  /* 0x0000181f1a00e986 */ /* 0x0003e2000c101110 */
[----:B------:R-:W-:Y:S01]  /*c620*/  ISETP.LT.OR P6, PT, R35, 0x22, !P2 ;  /* 0x000000222300780c */ /* 0x000fe200057c1670 */
[----:B------:R-:W-:Y:S01]  /*c630*/  FMUL R209, R209, UR20 ;  /* 0x00000014d1d17c20 */ /* 0x000fe20008400000 */
        /* <DEDUP_REMOVED lines=49> */
[----:B------:R-:W4:Y:S01]  /*c950*/  LDL.LU R226, [R1+0x10] ;  /* 0x0000100001e27983 */ /* 0x000f220000300800 */
[----:B---3--:R-:W-:Y:S02]  /*c960*/  F2FP.SATFINITE.E4M3.F32.PACK_AB_MERGE_C R33, RZ, R198, RZ ;  /* 0x000000c6ff21723e */ /* 0x008fe400048070ff */
[----:B------:R-:W-:Y:S01]  /*c970*/  F2FP.SATFINITE.E4M3.F32.PACK_AB_MERGE_C R197, RZ, R197, RZ ;  /* 0x000000c5ffc5723e */ /* 0x000fe200048070ff */
[----:B------:R-:W-:Y:S01]  /*c980*/  @!P5 STG.E.U8 desc[UR16][R26.64+0x31], R199 ;  /* 0x000031c71a00d986 */ /* 0x000fe2000c101110 */
[----:B------:R-:W-:-:S03]  /*c990*/  ISETP.LT.OR P5, PT, R35, 0x3a, !P1 ;  /* 0x0000003a2300780c */ /* 0x000fc60004fa1670 */
[----:B------:R-:W3:Y:S01]  /*c9a0*/  LDL.LU R224, [R1+0xc] ;  /* 0x00000c0001e07983 */ /* 0x000ee20000300800 */
[----:B------:R-:W-:-:S03]  /*c9b0*/  FMUL R195, R195, UR20 ;  /* 0x00000014c3c37c20 */ /* 0x000fc60008400000 */
[----:B------:R1:W-:Y:S01]  /*c9c0*/  @!P4 STG.E.U8 desc[UR16][R24.64+0x38], R33 ;  /* 0x000038211800c986 */ /* 0x0003e2000c101110 */
[----:B------:R-:W-:-:S03]  /*c9d0*/  ISETP.LT.OR P4, PT, R35, 0x39, !P1 ;  /* 0x000000392300780c */ /* 0x000fc60004f81670 */
[----:B------:R-:W2:Y:S01]  /*c9e0*/  LDL.LU R225, [R1+0x8] ;  /* 0x0000080001e17983 */ /* 0x000ea20000300800 */
[----:B------:R-:W-:-:S03]  /*c9f0*/  FMUL R196, R196, UR20 ;  /* 0x00000014c4c47c20 */ /* 0x000fc60008400000 */
[----:B------:R-:W-:Y:S01]  /*ca00*/  @!P6 STG.E.U8 desc[UR16][R24.64+0x39], R197 ;  /* 0x000039c51800e986 */ /* 0x000fe2000c101110 */
[----:B------:R-:W-:-:S03]  /*ca10*/  ISETP.LT.OR P6, PT, R35, 0x41, !P2 ;  /* 0x000000412300780c */ /* 0x000fc600057c1670 */
[----:B------:R-:W4:Y:S01]  /*ca20*/  LDL.LU R222, [R1] ;  /* 0x0000000001de7983 */ /* 0x000f220000300800 */
[----:B------:R-:W-:-:S03]  /*ca30*/  FMUL R194, R194, UR20 ;  /* 0x00000014c2c27c20 */ /* 0x000fc60008400000 */
[----:B------:R-:W3:Y:S04]  /*ca40*/  LDL.LU R223, [R1+0x18] ;  /* 0x0000180001df7983 */ /* 0x000ee80000300800 */
[----:B------:R-:W3:Y:S01]  /*ca50*/  LDL.LU R221, [R1+0x4] ;  /* 0x0000040001dd7983 */ /* 0x000ee20000300800 */
[----:B------:R-:W-:Y:S01]  /*ca60*/  F2FP.SATFINITE.E4M3.F32.PACK_AB_MERGE_C R195, RZ, R195, RZ ;  /* 0x000000c3ffc3723e */ /* 0x000fe200048070ff */
[----:B------:R-:W-:Y:S01]  /*ca70*/  FMUL R193, R193, UR20 ;  /* 0x00000014c1c17c20 */ /* 0x000fe20008400000 */
[----:B0-----:R-:W-:Y:S01]  /*ca80*/  F2FP.SATFINITE.E4M3.F32.PACK_AB_MERGE_C R29, RZ, R196, RZ ;  /* 0x000000c4ff1d723e */ /* 0x001fe200048070ff */
[----:B------:R-:W-:Y:S01]  /*ca90*/  FMUL R192, R192, UR20 ;  /* 0x00000014c0c07c20 */ /* 0x000fe20008400000 */
[----:B-1----:R-:W-:Y:S01]  /*caa0*/  F2FP.SATFINITE.E4M3.F32.PACK_AB_MERGE_C R31, RZ, R194, RZ ;  /* 0x000000c2ff1f723e */ /* 0x002fe200048070ff */
[----:B------:R-:W-:Y:S01]  /*cab0*/  @!P5 STG.E.U8 desc[UR16][R26.64+0x39], R195 ;  /* 0x000039c31a00d986 */ /* 0x000fe2000c101110 */
[----:B------:R-:W-:Y:S01]  /*cac0*/  ISETP.LT.OR P5, PT, R35, 0x42, !P2 ;  /* 0x000000422300780c */ /* 0x000fe200057a1670 */
[----:B------:R-:W-:Y:S01]  /*cad0*/  FMUL R191, R191, UR20 ;  /* 0x00000014bfbf7c20 */ /* 0x000fe20008400000 */
[----:B------:R-:W-:Y:S01]  /*cae0*/  F2FP.SATFINITE.E4M3.F32.PACK_AB_MERGE_C R193, RZ, R193, RZ ;  /* 0x000000c1ffc1723e */ /* 0x000fe200048070ff */
[----:B------:R0:W-:Y:S01]  /*caf0*/  @!P4 STG.E.U8 desc[UR16][R26.64+0x38], R29 ;  /* 0x0000381d1a00c986 */ /* 0x0001e2000c101110 */
[----:B------:R-:W-:Y:S01]  /*cb00*/  ISETP.LT.OR P4, PT, R35, 0x41, !P1 ;  /* 0x000000412300780c */ /* 0x000fe20004f81670 */
[----:B------:R-:W-:Y:S01]  /*cb10*/  FMUL R189, R189, UR20 ;  /* 0x00000014bdbd7c20 */ /* 0x000fe20008400000 */
[----:B------:R-:W-:Y:S01]  /*cb20*/  F2FP.SATFINITE.E4M3.F32.PACK_AB_MERGE_C R33, RZ, R192, RZ ;  /* 0x000000c0ff21723e */ /* 0x000fe200048070ff */
[----:B------:R1:W-:Y:S01]  /*cb30*/  @!P6 STG.E.U8 desc[UR16][R24.64+0x40], R31 ;  /* 0x0000401f1800e986 */ /* 0x0003e2000c101110 */
[C---:B------:R-:W-:Y:S01]  /*cb40*/  ISETP.LT.OR P6, PT, R35.reuse, 0x42, !P1 ;  /* 0x000000422300780c */ /* 0x040fe20004fc1670 */
[----:B------:R-:W-:Y:S01]  /*cb50*/  FMUL R190, R190, UR20 ;  /* 0x00000014bebe7c20 */ /* 0x000fe20008400000 */
[----:B------:R-:W-:Y:S01]  /*cb60*/  F2FP.SATFINITE.E4M3.F32.PACK_AB_MERGE_C R191, RZ, R191, RZ ;  /* 0x000000bfffbf723e */ /* 0x000fe200048070ff */
[----:B------:R-:W-:Y:S01]  /*cb70*/  FMUL R188, R188, UR20 ;  /* 0x00000014bcbc7c20 */ /* 0x000fe20008400000 */
[----:B------:R-:W-:Y:S01]  /*cb80*/  F2FP.SATFINITE.E4M3.F32.PACK_AB_MERGE_C R189, RZ, R189, RZ ;  /* 0x000000bdffbd723e */ /* 0x000fe200048070ff */
[----:B------:R-:W-:Y:S01]  /*cb90*/  @!P5 STG.E.U8 desc[UR16][R24.64+0x41], R193 ;  /* 0x000041c11800d986 */ /* 0x000fe2000c101110 */
[----:B------:R-:W-:Y:S01]  /*cba0*/  ISETP.LT.OR P5, PT, R35, 0x4a, !P2 ;  /* 0x0000004a2300780c */ /* 0x000fe200057a1670 */
[----:B------:R-:W-:Y:S01]  /*cbb0*/  FMUL R187, R187, UR20 ;  /* 0x00000014bbbb7c20 */ /* 0x000fe20008400000 */
[----:B0-----:R-:W-:Y:S01]  /*cbc0*/  F2FP.SATFINITE.E4M3.F32.PACK_AB_MERGE_C R29, RZ, R190, RZ ;  /* 0x000000beff1d723e */ /* 0x001fe200048070ff */
[----:B------:R0:W-:Y:S01]  /*cbd0*/  @!P4 STG.E.U8 desc[UR16][R26.64+0x40], R33 ;  /* 0x000040211a00c986 */ /* 0x0001e2000c101110 */
[C---:B------:R-:W-:Y:S01]  /*cbe0*/  ISETP.LT.OR P4, PT, R35.reuse, 0x49, !P2 ;  /* 0x000000492300780c */ /* 0x040fe20005781670 */
[----:B------:R-:W-:Y:S01]  /*cbf0*/  FMUL R186, R186, UR20 ;  /* 0x00000014baba7c20 */ /* 0x000fe20008400000 */
[----:B-1----:R-:W-:Y:S01]  /*cc00*/  F2FP.SATFINITE.E4M3.F32.PACK_AB_MERGE_C R31, RZ, R188, RZ ;  /* 0x000000bcff1f723e */ /* 0x002fe200048070ff */
[----:B------:R-:W-:Y:S01]  /*cc10*/  @!P6 STG.E.U8 desc[UR16][R26.64+0x41], R191 ;  /* 0x000041bf1a00e986 */ /* 0x000fe2000c101110 */
[----:B------:R-:W-:Y:S01]  /*cc20*/  ISETP.LT.OR P6, PT, R35, 0x49, !P1 ;  /* 0x000000492300780c */ /* 0x000fe20004fc1670 */
[----:B------:R-:W-:Y:S01]  /*cc30*/  FMUL R185, R185, UR20 ;  /* 0x00000014b9b97c20 */ /* 0x000fe20008400000 */
[----:B------:R-:W-:Y:S01]  /*cc40*/  F2FP.SATFINITE.E4M3.F32.PACK_AB_MERGE_C R187, RZ, R187, RZ ;  /* 0x000000bbffbb723e */ /* 0x000fe200048070ff */
[----:B------:R-:W-:Y:S01]  /*cc50*/  FMUL R183, R183, UR20 ;  /* 0x00000014b7b77c20 */ /* 0x000fe20008400000 */
[----:B------:R-:W-:Y:S01]  /*cc60*/  FMUL R184, R184, UR20 ;  /* 0x00000014b8b87c20 */ /* 0x000fe20008400000 */
[----:B------:R-:W-:Y:S01]  /*cc70*/  @!P5 STG.E.U8 desc[UR16][R24.64+0x49], R189 ;  /* 0x000049bd1800d986 */ /* 0x000fe2000c101110 */
[C---:B------:R-:W-:Y:S01]  /*cc80*/  ISETP.LT.OR P5, PT, R35.reuse, 0x4a, !P1 ;  /* 0x0000004a2300780c */ /* 0x040fe20004fa1670 */
[----:B------:R-:W-:Y:S01]  /*cc90*/  FMUL R182, R182, UR20 ;  /* 0x00000014b6b67c20 */ /* 0x000fe20008400000 */
[----:B0-----:R-:W-:Y:S01]  /*cca0*/  F2FP.SATFINITE.E4M3.F32.PACK_AB_MERGE_C R33, RZ, R186, RZ ;  /* 0x000000baff21723e */ /* 0x001fe200048070ff */
[----:B------:R0:W-:Y:S01]  /*ccb0*/  @!P4 STG.E.U8 desc[UR16][R24.64+0x48], R29 ;  /* 0x0000481d1800c986 */ /* 0x0001e2000c101110 */
[----:B------:R-:W-:Y:S01]  /*ccc0*/  ISETP.LT.OR P4, PT, R35, 0x51, !P2 ;  /* 0x000000512300780c */ /* 0x000fe20005781670 */
[----:B------:R-:W-:Y:S01]  /*ccd0*/  FMUL R181, R181, UR20 ;  /* 0x00000014b5b57c20 */ /* 0x000fe20008400000 */
[----:B------:R-:W-:Y:S01]  /*cce0*/  F2FP.SATFINITE.E4M3.F32.PACK_AB_MERGE_C R185, RZ, R185, RZ ;  /* 0x000000b9ffb9723e */ /* 0x000fe200048070ff */
[----:B------:R1:W-:Y:S01]  /*ccf0*/  @!P6 STG.E.U8 desc[UR16][R26.64+0x48], R31 ;  /* 0x0000481f1a00e986 */ /* 0x0003e2000c101110 */
[----:B------:R-:W-:Y:S01]  /*cd00*/  ISETP.LT.OR P6, PT, R35, 0x52, !P2 ;  /* 0x000000522300780c */ /* 0x000fe200057c1670 */
        /* <DEDUP_REMOVED lines=17> */
[----:B------:R-:W-:Y:S01]  /*ce20*/  F2FP.SATFINITE.E4M3.F32.PACK_AB_MERGE_C R177, RZ, R177, RZ ;  /* 0x000000b1ffb1723e */ /* 0x000fe200048070ff */
        /* <DEDUP_REMOVED lines=13> */
[----:B------:R-:W-:Y:S01]  /*cf00*/  FMUL R170, R170, UR20 ;  /* 0x00000014aaaa7c20 */ /* 0x000fe20008400000 */
        /* <DEDUP_REMOVED lines=19> */
[C---:B------:R-:W-:Y:S01]  /*d040*/  ISETP.LT.OR P4, PT, R35.reuse, 0x69, !P2 ;  /* 0x000000692300780c */ /* 0x040fe20005781670 */
        /* <DEDUP_REMOVED lines=69> */
[----:B------:R-:W-:Y:S01]  /*d4a0*/  ISETP.LT.OR P4, PT, R35, 0x81, !P1 ;  /* 0x000000812300780c */ /* 0x000fe20004f81670 */
[----:B------:R-:W-:Y:S01]  /*d4b0*/  FMUL R13, R13, UR20 ;  /* 0x000000140d0d7c20 */ /* 0x000fe20008400000 */
[----:B-1----:R-:W-:Y:S01]  /*d4c0*/  F2FP.SATFINITE.E4M3.F32.PACK_AB_MERGE_C R31, RZ, R158, RZ ;  /* 0x0000009eff1f723e */ /* 0x002fe200048070ff */
[----:B------:R-:W-:Y:S01]  /*d4d0*/  @!P6 STG.E.U8 desc[UR16][R24.64+0x81], R161 ;  /* 0x000081a11800e986 */ /* 0x000fe2000c101110 */
        /* <DEDUP_REMOVED lines=35> */
[----:B-----5:R-:W-:Y:S01]  /*d710*/  FMUL R0, R0, UR20 ;  /* 0x0000001400007c20 */ /* 0x020fe20008400000 */
[----:B0-----:R-:W-:Y:S01]  /*d720*/  F2FP.SATFINITE.E4M3.F32.PACK_AB_MERGE_C R33, RZ, R22, RZ ;  /* 0x00000016ff21723e */ /* 0x001fe200048070ff */
[----:B------:R0:W-:Y:S01]  /*d730*/  @!P4 STG.E.U8 desc[UR16][R24.64+0x90], R29 ;  /* 0x0000901d1800c986 */ /* 0x0001e2000c101110 */
[C---:B------:R-:W-:Y:S01]  /*d740*/  ISETP.LT.OR P4, PT, R35.reuse, 0x99, !P2 ;  /* 0x000000992300780c */ /* 0x040fe20005781670 */
[----:B------:R-:W-:Y:S01]  /*d750*/  FMUL R2, R2, UR20 ;  /* 0x0000001402027c20 */ /* 0x000fe20008400000 */
[----:B------:R-:W-:Y:S01]  /*d760*/  F2FP.SATFINITE.E4M3.F32.PACK_AB_MERGE_C R5, RZ, R5, RZ ;  /* 0x00000005ff05723e */ /* 0x000fe200048070ff */
[----:B------:R-:W-:Y:S01]  /*d770*/  @!P6 STG.E.U8 desc[UR16][R26.64+0x90], R31 ;  /* 0x0000901f1a00e986 */ /* 0x000fe2000c101110 */
[----:B------:R-:W-:-:S05]  /*d780*/  ISETP.LT.OR P6, PT, R35, 0x9a, !P2 ;  /* 0x0000009a2300780c */ /* 0x000fca00057c1670 */
[----:B------:R1:W-:Y:S01]  /*d790*/  @!P5 STG.E.U8 desc[UR16][R26.64+0x91], R23 ;  /* 0x000091171a00d986 */ /* 0x0003e2000c101110 */
[C---:B------:R-:W-:Y:S02]  /*d7a0*/  ISETP.LT.OR P5, PT, R35.reuse, 0x9a, !P1 ;  /* 0x0000009a2300780c */ /* 0x040fe40004fa1670 */
[----:B0-----:R-:W-:Y:S01]  /*d7b0*/  F2FP.SATFINITE.E4M3.F32.PACK_AB_MERGE_C R29, RZ, R20, RZ ;  /* 0x00000014ff1d723e */ /* 0x001fe200048070ff */
[----:B------:R-:W-:Y:S01]  /*d7c0*/  @!P4 STG.E.U8 desc[UR16][R24.64+0x98], R33 ;  /* 0x000098211800c986 */ /* 0x000fe2000c101110 */
[----:B------:R-:W-:-:S03]  /*d7d0*/  ISETP.LT.OR P4, PT, R35, 0x99, !P1 ;  /* 0x000000992300780c */ /* 0x000fc60004f81670 */
[----:B------:R0:W-:Y:S01]  /*d7e0*/  @!P6 STG.E.U8 desc[UR16][R24.64+0x99], R21 ;  /* 0x000099151800e986 */ /* 0x0001e2000c101110 */
[----:B------:R-:W-:Y:S02]  /*d7f0*/  ISETP.LT.OR P6, PT, R35, 0xa1, !P2 ;  /* 0x000000a12300780c */ /* 0x000fe400057c1670 */
[----:B-1----:R-:W-:-:S03]  /*d800*/  F2FP.SATFINITE.E4M3.F32.PACK_AB_MERGE_C R23, RZ, R18, RZ ;  /* 0x00000012ff17723e */ /* 0x002fc600048070ff */
[----:B------:R1:W-:Y:S01]  /*d810*/  @!P5 STG.E.U8 desc[UR16][R26.64+0x99], R19 ;  /* 0x000099131a00d986 */ /* 0x0003e2000c101110 */
[----:B------:R-:W-:-:S03]  /*d820*/  ISETP.LT.OR P5, PT, R35, 0xa2, !P2 ;  /* 0x000000a22300780c */ /* 0x000fc600057a1670 */
[----:B------:R-:W-:Y:S01]  /*d830*/  @!P4 STG.E.U8 desc[UR16][R26.64+0x98], R29 ;  /* 0x0000981d1a00c986 */ /* 0x000fe2000c101110 */
[C---:B------:R-:W-:Y:S02]  /*d840*/  ISETP.LT.OR P4, PT, R35.reuse, 0xa1, !P1 ;  /* 0x000000a12300780c */ /* 0x040fe40004f81670 */
[----:B0-----:R-:W-:Y:S01]  /*d850*/  F2FP.SATFINITE.E4M3.F32.PACK_AB_MERGE_C R21, RZ, R16, RZ ;  /* 0x00000010ff15723e */ /* 0x001fe200048070ff */
[----:B------:R-:W-:Y:S01]  /*d860*/  @!P6 STG.E.U8 desc[UR16][R24.64+0xa0], R23 ;  /* 0x0000a0171800e986 */ /* 0x000fe2000c101110 */
[----:B------:R-:W-:Y:S02]  /*d870*/  ISETP.LT.OR P6, PT, R35, 0xa2, !P1 ;  /* 0x000000a22300780c */ /* 0x000fe40004fc1670 */
[----:B-1----:R-:W-:-:S03]  /*d880*/  F2FP.SATFINITE.E4M3.F32.PACK_AB_MERGE_C R19, RZ, R14, RZ ;  /* 0x0000000eff13723e */ /* 0x002fc600048070ff */
[----:B------:R0:W-:Y:S01]  /*d890*/  @!P5 STG.E.U8 desc[UR16][R24.64+0xa1], R17 ;  /* 0x0000a1111800d986 */ /* 0x0001e2000c101110 */
[----:B------:R-:W-:-:S03]  /*d8a0*/  ISETP.LT.OR P5, PT, R35, 0xaa, !P2 ;  /* 0x000000aa2300780c */ /* 0x000fc600057a1670 */
[----:B------:R-:W-:Y:S01]  /*d8b0*/  @!P4 STG.E.U8 desc[UR16][R26.64+0xa0], R21 ;  /* 0x0000a0151a00c986 */ /* 0x000fe2000c101110 */
[----:B------:R-:W-:-:S03]  /*d8c0*/  ISETP.LT.OR P4, PT, R35, 0xa9, !P2 ;  /* 0x000000a92300780c */ /* 0x000fc60005781670 */
[----:B------:R1:W-:Y:S01]  /*d8d0*/  @!P6 STG.E.U8 desc[UR16][R26.64+0xa1], R15 ;  /* 0x0000a10f1a00e986 */ /* 0x0003e2000c101110 */
[----:B------:R-:W-:Y:S02]  /*d8e0*/  ISETP.LT.OR P6, PT, R35, 0xa9, !P1 ;  /* 0x000000a92300780c */ /* 0x000fe40004fc1670 */
[----:B0-----:R-:W-:-:S03]  /*d8f0*/  F2FP.SATFINITE.E4M3.F32.PACK_AB_MERGE_C R17, RZ, R12, RZ ;  /* 0x0000000cff11723e */ /* 0x001fc600048070ff */
[----:B------:R0:W-:Y:S01]  /*d900*/  @!P5 STG.E.U8 desc[UR16][R24.64+0xa9], R13 ;  /* 0x0000a90d1800d986 */ /* 0x0001e2000c101110 */
[----:B------:R-:W-:-:S03]  /*d910*/  ISETP.LT.OR P5, PT, R35, 0xaa, !P1 ;  /* 0x000000aa2300780c */ /* 0x000fc60004fa1670 */
[----:B------:R-:W-:Y:S01]  /*d920*/  @!P4 STG.E.U8 desc[UR16][R24.64+0xa8], R19 ;  /* 0x0000a8131800c986 */ /* 0x000fe2000c101110 */
[C---:B------:R-:W-:Y:S02]  /*d930*/  ISETP.LT.OR P4, PT, R35.reuse, 0xb1, !P2 ;  /* 0x000000b12300780c */ /* 0x040fe40005781670 */
[----:B-1----:R-:W-:Y:S01]  /*d940*/  F2FP.SATFINITE.E4M3.F32.PACK_AB_MERGE_C R15, RZ, R10, RZ ;  /* 0x0000000aff0f723e */ /* 0x002fe200048070ff */
[----:B------:R-:W-:Y:S01]  /*d950*/  @!P6 STG.E.U8 desc[UR16][R26.64+0xa8], R17 ;  /* 0x0000a8111a00e986 */ /* 0x000fe2000c101110 */
[----:B------:R-:W-:Y:S02]  /*d960*/  ISETP.LT.OR P6, PT, R35, 0xb2, !P2 ;  /* 0x000000b22300780c */ /* 0x000fe400057c1670 */
[----:B0-----:R-:W-:-:S03]  /*d970*/  F2FP.SATFINITE.E4M3.F32.PACK_AB_MERGE_C R13, RZ, R8, RZ ;  /* 0x00000008ff0d723e */ /* 0x001fc600048070ff */
        /* <DEDUP_REMOVED lines=9> */
[----:B------:R4:W-:Y:S01]  /*da10*/  @!P4 STG.E.U8 desc[UR16][R26.64+0xb0], R13 ;  /* 0x0000b00d1a00c986 */ /* 0x0009e2000c101110 */
[C---:B------:R-:W-:Y:S02]  /*da20*/  ISETP.LT.OR P4, PT, R35.reuse, 0xb9, !P1 ;  /* 0x000000b92300780c */ /* 0x040fe40004f81670 */
[----:B-1----:R-:W-:Y:S01]  /*da30*/  F2FP.SATFINITE.E4M3.F32.PACK_AB_MERGE_C R9, RZ, R4, RZ ;  /* 0x00000004ff09723e */ /* 0x002fe200048070ff */
[----:B------:R1:W-:Y:S01]  /*da40*/  @!P6 STG.E.U8 desc[UR16][R24.64+0xb8], R11 ;  /* 0x0000b80b1800e986 */ /* 0x0003e2000c101110 */
[----:B------:R-:W-:Y:S02]  /*da50*/  ISETP.LT.OR P6, PT, R35, 0xba, !P1 ;  /* 0x000000ba2300780c */ /* 0x000fe40004fc1670 */
[----:B0-----:R-:W-:Y:S01]  /*da60*/  F2FP.SATFINITE.E4M3.F32.PACK_AB_MERGE_C R7, RZ, R2, RZ ;  /* 0x00000002ff07723e */ /* 0x001fe200048070ff */
[----:B--2---:R-:W-:Y:S02]  /*da70*/  FMUL R2, R225, UR20 ;  /* 0x00000014e1027c20 */ /* 0x004fe40008400000 */
[----:B------:R0:W-:Y:S01]  /*da80*/  @!P5 STG.E.U8 desc[UR16][R24.64+0xb9], R5 ;  /* 0x0000b9051800d986 */ /* 0x0001e2000c101110 */
[----:B------:R-:W-:-:S02]  /*da90*/  ISETP.LT.OR P5, PT, R35, 0xc2, !P2 ;  /* 0x000000c22300780c */ /* 0x000fc400057a1670 */
[----:B----4-:R-:W-:Y:S01]  /*daa0*/  F2FP.SATFINITE.E4M3.F32.PACK_AB_MERGE_C R13, RZ, R3, RZ ;  /* 0x00000003ff0d723e */ /* 0x010fe200048070ff */
[----:B------:R-:W-:Y:S01]  /*dab0*/  FMUL R3, R222, UR20 ;  /* 0x00000014de037c20 */ /* 0x000fe20008400000 */
[----:B------:R2:W-:Y:S01]  /*dac0*/  @!P4 STG.E.U8 desc[UR16][R26.64+0xb8], R9 ;  /* 0x0000b8091a00c986 */ /* 0x0005e2000c101110 */
[----:B-1----:R-:W-:Y:S01]  /*dad0*/  F2FP.SATFINITE.E4M3.F32.PACK_AB_MERGE_C R11, RZ, R0, RZ ;  /* 0x00000000ff0b723e */ /* 0x002fe200048070ff */
[----:B---3--:R-:W-:Y:S01]  /*dae0*/  FMUL R0, R221, UR20 ;  /* 0x00000014dd007c20 */ /* 0x008fe20008400000 */
[----:B------:R-:W-:Y:S01]  /*daf0*/  ISETP.LT.OR P4, PT, R35, 0xc1, !P2 ;  /* 0x000000c12300780c */ /* 0x000fe20005781670 */
[----:B------:R-:W3:Y:S04]  /*db00*/  LDL.LU R222, [R1+0x1c] ;  /* 0x00001c0001de7983 */ /* 0x000ee80000300800 */
[----:B------:R-:W4:Y:S01]  /*db10*/  LDL.LU R220, [R1+0x20] ;  /* 0x0000200001dc7983 */ /* 0x000f220000300800 */
[----:B0-----:R-:W-:-:S03]  /*db20*/  F2FP.SATFINITE.E4M3.F32.PACK_AB_MERGE_C R5, RZ, R3, RZ ;  /* 0x00000003ff05723e */ /* 0x001fc600048070ff */
[----:B------:R-:W4:Y:S01]  /*db30*/  LDL.LU R225, [R1+0x24] ;  /* 0x0000240001e17983 */ /* 0x000f220000300800 */
[----:B------:R-:W-:Y:S01]  /*db40*/  FMUL R3, R224, UR20 ;  /* 0x00000014e0037c20 */ /* 0x000fe20008400000 */
[----:B--2---:R-:W-:Y:S01]  /*db50*/  F2FP.SATFINITE.E4M3.F32.PACK_AB_MERGE_C R9, RZ, R0, RZ ;  /* 0x00000000ff09723e */ /* 0x004fe200048070ff */
[----:B------:R-:W-:Y:S01]  /*db60*/  FMUL R0, R226, UR20 ;  /* 0x00000014e2007c20 */ /* 0x000fe20008400000 */
[----:B------:R0:W-:Y:S01]  /*db70*/  @!P6 STG.E.U8 desc[UR16][R26.64+0xb9], R13 ;  /* 0x0000b90d1a00e986 */ /* 0x0001e2000c101110 */
[----:B------:R-:W-:-:S03]  /*db80*/  ISETP.LT.OR P6, PT, R35, 0xc1, !P1 ;  /* 0x000000c12300780c */ /* 0x000fc60004fc1670 */
[----:B------:R-:W2:Y:S04]  /*db90*/  LDL.LU R224, [R1+0x28] ;  /* 0x0000280001e07983 */ /* 0x000ea80000300800 */
[----:B------:R-:W2:Y:S01]  /*dba0*/  LDL.LU R226, [R1+0x2c] ;  /* 0x00002c0001e27983 */ /* 0x000ea20000300800 */
[----:B0-----:R-:W-:Y:S01]  /*dbb0*/  F2FP.SATFINITE.E4M3.F32.PACK_AB_MERGE_C R13, RZ, R2, RZ ;  /* 0x00000002ff0d723e */ /* 0x001fe200048070ff */
[----:B------:R-:W-:Y:S02]  /*dbc0*/  FMUL R2, R227, UR20 ;  /* 0x00000014e3027c20 */ /* 0x000fe40008400000 */
[----:B------:R-:W2:Y:S04]  /*dbd0*/  LDL.LU R227, [R1+0x30] ;  /* 0x0000300001e37983 */ /* 0x000ea80000300800 */
[----:B------:R-:W-:Y:S01]  /*dbe0*/  @!P5 STG.E.U8 desc[UR16][R24.64+0xc1], R11 ;  /* 0x0000c10b1800d986 */ /* 0x000fe2000c101110 */
[----:B------:R-:W-:-:S03]  /*dbf0*/  ISETP.LT.OR P5, PT, R35, 0xc2, !P1 ;  /* 0x000000c22300780c */ /* 0x000fc60004fa1670 */
[----:B------:R0:W-:Y:S01]  /*dc00*/  @!P4 STG.E.U8 desc[UR16][R24.64+0xc0], R7 ;  /* 0x0000c0071800c986 */ /* 0x0001e2000c101110 */
[----:B------:R-:W-:-:S03]  /*dc10*/  ISETP.LT.OR P4, PT, R35, 0xc9, !P2 ;  /* 0x000000c92300780c */ /* 0x000fc60005781670 */
[----:B------:R1:W-:Y:S01]  /*dc20*/  @!P6 STG.E.U8 desc[UR16][R26.64+0xc0], R5 ;  /* 0x0000c0051a00e986 */ /* 0x0003e2000c101110 */
[----:B------:R-:W-:-:S03]  /*dc30*/  ISETP.LT.OR P6, PT, R35, 0xca, !P2 ;  /* 0x000000ca2300780c */ /* 0x000fc600057c1670 */
[----:B------:R-:W2:Y:S04]  /*dc40*/  LDL.LU R221, [R1+0x34] ;  /* 0x0000340001dd7983 */ /* 0x000ea80000300800 */
[----:B------:R1:W-:Y:S01]  /*dc50*/  @!P5 STG.E.U8 desc[UR16][R26.64+0xc1], R9 ;  /* 0x0000c1091a00d986 */ /* 0x0003e2000c101110 */
[----:B0-----:R-:W-:Y:S01]  /*dc60*/  F2FP.SATFINITE.E4M3.F32.PACK_AB_MERGE_C R7, RZ, R3, RZ ;  /* 0x00000003ff07723e */ /* 0x001fe200048070ff */
[----:B------:R-:W-:Y:S02]  /*dc70*/  FMUL R3, R223, UR20 ;  /* 0x00000014df037c20 */ /* 0x000fe40008400000 */
[----:B------:R-:W-:Y:S01]  /*dc80*/  @!P4 STG.E.U8 desc[UR16][R24.64+0xc8], R13 ;  /* 0x0000c80d1800c986 */ /* 0x000fe2000c101110 */
[----:B------:R-:W-:-:S03]  /*dc90*/  ISETP.LT.OR P4, PT, R35, 0xc9, !P1 ;  /* 0x000000c92300780c */ /* 0x000fc60004f81670 */
[----:B------:R-:W2:Y:S01]  /*dca0*/  LDL.LU R223, [R1+0x38] ;  /* 0x0000380001df7983 */ /* 0x000ea20000300800 */
[----:B-1----:R-:W-:Y:S02]  /*dcb0*/  F2FP.SATFINITE.E4M3.F32.PACK_AB_MERGE_C R5, RZ, R0, RZ ;  /* 0x00000000ff05723e */ /* 0x002fe400048070ff */
[----:B------:R-:W-:Y:S02]  /*dcc0*/  F2FP.SATFINITE.E4M3.F32.PACK_AB_MERGE_C R11, RZ, R2, RZ ;  /* 0x00000002ff0b723e */ /* 0x000fe400048070ff */
[----:B------:R-:W-:Y:S01]  /*dcd0*/  F2FP.SATFINITE.E4M3.F32.PACK_AB_MERGE_C R9, RZ, R3, RZ ;  /* 0x00000003ff09723e */ /* 0x000fe200048070ff */
[----:B------:R0:W-:Y:S04]  /*dce0*/  @!P6 STG.E.U8 desc[UR16][R24.64+0xc9], R7 ;  /* 0x0000c9071800e986 */ /* 0x0001e8000c101110 */
[----:B------:R1:W-:Y:S01]  /*dcf0*/  @!P4 STG.E.U8 desc[UR16][R26.64+0xc8], R5 ;  /* 0x0000c8051a00c986 */ /* 0x0003e2000c101110 */
[----:B---3--:R-:W-:-:S03]  /*dd00*/  FMUL R0, R222, UR20 ;  /* 0x00000014de007c20 */ /* 0x008fc60008400000 */
[----:B------:R-:W3:Y:S01]  /*dd10*/  LDL.LU R222, [R1+0x3c] ;  /* 0x00003c0001de7983 */ /* 0x000ee20000300800 */
[----:B----4-:R-:W-:Y:S01]  /*dd20*/  FMUL R2, R220, UR20 ;  /* 0x00000014dc027c20 */ /* 0x010fe20008400000 */
[----:B0-----:R-:W-:Y:S01]  /*dd30*/  F2FP.SATFINITE.E4M3.F32.PACK_AB_MERGE_C R7, RZ, R0, RZ ;  /* 0x00000000ff07723e */ /* 0x001fe200048070ff */
[----:B------:R-:W-:Y:S02]  /*dd40*/  FMUL R3, R225, UR20 ;  /* 0x00000014e1037c20 */ /* 0x000fe40008400000 */
[----:B------:R-:W4:Y:S01]  /*dd50*/  LDL.LU R225, [R1+0x40] ;  /* 0x0000400001e17983 */ /* 0x000f220000300800 */
[----:B------:R-:W-:Y:S02]  /*dd60*/  F2FP.SATFINITE.E4M3.F32.PACK_AB_MERGE_C R13, RZ, R2, RZ ;  /* 0x00000002ff0d723e */ /* 0x000fe400048070ff */
[----:B-1----:R-:W-:Y:S01]  /*dd70*/  F2FP.SATFINITE.E4M3.F32.PACK_AB_MERGE_C R5, RZ, R3, RZ ;  /* 0x00000003ff05723e */ /* 0x002fe200048070ff */
[----:B--2---:R-:W-:Y:S02]  /*dd80*/  FMUL R0, R224, UR20 ;  /* 0x00000014e0007c20 */ /* 0x004fe40008400000 */
[----:B------:R-:W2:Y:S01]  /*dd90*/  LDL.LU R224, [R1+0x44] ;  /* 0x0000440001e07983 */ /* 0x000ea20000300800 */
[----:B------:R-:W-:-:S03]  /*dda0*/  FMUL R2, R226, UR20 ;  /* 0x00000014e2027c20 */ /* 0x000fc60008400000 */
[----:B------:R-:W2:Y:S01]  /*ddb0*/  LDL.LU R226, [R1+0x48] ;  /* 0x0000480001e27983 */ /* 0x000ea20000300800 */
[----:B------:R-:W-:-:S03]  /*ddc0*/  FMUL R3, R227, UR20 ;  /* 0x00000014e3037c20 */ /* 0x000fc60008400000 */
[----:B------:R-:W2:Y:S01]  /*ddd0*/  LDL.LU R227, [R1+0x4c] ;  /* 0x00004c0001e37983 */ /* 0x000ea20000300800 */
[C---:B------:R-:W-:Y:S02]  /*dde0*/  ISETP.LT.OR P5, PT, R35.reuse, 0xca, !P1 ;  /* 0x000000ca2300780c */ /* 0x040fe40004fa1670 */
[C---:B------:R-:W-:Y:S01]  /*ddf0*/  ISETP.LT.OR P6, PT, R35.reuse, 0xd1, !P2 ;  /* 0x000000d12300780c */ /* 0x040fe200057c1670 */
[----:B------:R-:W2:Y:S01]  /*de00*/  LDL.LU R219, [R1+0x50] ;  /* 0x0000500001db7983 */ /* 0x000ea20000300800 */
[----:B------:R-:W-:-:S03]  /*de10*/  ISETP.LT.OR P4, PT, R35, 0xd1, !P1 ;  /* 0x000000d12300780c */ /* 0x000fc60004f81670 */
[----:B------:R-:W2:Y:S04]  /*de20*/  LDL.LU R218, [R1+0x54] ;  /* 0x0000540001da7983 */ /* 0x000ea80000300800 */
[----:B------:R-:W2:Y:S04]  /*de30*/  LDL.LU R220, [R1+0x58] ;  /* 0x0000580001dc7983 */ /* 0x000ea80000300800 */
[----:B------:R0:W-:Y:S01]  /*de40*/  @!P5 STG.E.U8 desc[UR16][R26.64+0xc9], R11 ;  /* 0x0000c90b1a00d986 */ /* 0x0001e2000c101110 */
[----:B------:R-:W-:-:S03]  /*de50*/  ISETP.LT.OR P5, PT, R35, 0xd2, !P2 ;  /* 0x000000d22300780c */ /* 0x000fc600057a1670 */
[----:B------:R1:W-:Y:S01]  /*de60*/  @!P6 STG.E.U8 desc[UR16][R24.64+0xd0], R9 ;  /* 0x0000d0091800e986 */ /* 0x0003e2000c101110 */
[----:B------:R-:W-:Y:S02]  /*de70*/  ISETP.LT.OR P6, PT, R35, 0xd2, !P1 ;  /* 0x000000d22300780c */ /* 0x000fe40004fc1670 */
[----:B0-----:R-:W-:-:S07]  /*de80*/  F2FP.SATFINITE.E4M3.F32.PACK_AB_MERGE_C R11, RZ, R2, RZ ;  /* 0x00000002ff0b723e */ /* 0x001fce00048070ff */
[----:B------:R0:W-:Y:S01]  /*de90*/  @!P5 STG.E.U8 desc[UR16][R24.64+0xd1], R7 ;  /* 0x0000d1071800d986 */ /* 0x0001e2000c101110 */
[C---:B------:R-:W-:Y:S02]  /*dea0*/  ISETP.LT.OR P5, PT, R35.reuse, 0xda, !P2 ;  /* 0x000000da2300780c */ /* 0x040fe400057a1670 */
[----:B-1----:R-:W-:Y:S01]  /*deb0*/  F2FP.SATFINITE.E4M3.F32.PACK_AB_MERGE_C R9, RZ, R0, RZ ;  /* 0x00000000ff09723e */ /* 0x002fe200048070ff */
[----:B------:R-:W-:Y:S01]  /*dec0*/  @!P4 STG.E.U8 desc[UR16][R26.64+0xd0], R13 ;  /* 0x0000d00d1a00c986 */ /* 0x000fe2000c101110 */
[----:B------:R-:W-:Y:S01]  /*ded0*/  ISETP.LT.OR P4, PT, R35, 0xd9, !P2 ;  /* 0x000000d92300780c */ /* 0x000fe20005781670 */
[----:B------:R-:W-:Y:S01]  /*dee0*/  FMUL R0, R221, UR20 ;  /* 0x00000014dd007c20 */ /* 0x000fe20008400000 */
[----:B------:R-:W-:Y:S01]  /*def0*/  FMUL R2, R223, UR20 ;  /* 0x00000014df027c20 */ /* 0x000fe20008400000 */
[----:B------:R1:W-:Y:S01]  /*df00*/  @!P6 STG.E.U8 desc[UR16][R26.64+0xd1], R5 ;  /* 0x0000d1051a00e986 */ /* 0x0003e2000c101110 */
[----:B------:R-:W-:-:S03]  /*df10*/  ISETP.LT.OR P6, PT, R35, 0xd9, !P1 ;  /* 0x000000d92300780c */ /* 0x000fc60004fc1670 */
[----:B------:R-:W2:Y:S04]  /*df20*/  LDL.LU R221, [R1+0x5c] ;  /* 0x00005c0001dd7983 */ /* 0x000ea80000300800 */
[----:B------:R-:W2:Y:S01]  /*df30*/  LDL.LU R223, [R1+0x60] ;  /* 0x0000600001df7983 */ /* 0x000ea20000300800 */
[----:B0-----:R-:W-:Y:S02]  /*df40*/  F2FP.SATFINITE.E4M3.F32.PACK_AB_MERGE_C R7, RZ, R3, RZ ;  /* 0x00000003ff07723e */ /* 0x001fe400048070ff */
[----:B-1----:R-:W-:Y:S01]  /*df50*/  F2FP.SATFINITE.E4M3.F32.PACK_AB_MERGE_C R5, RZ, R0, RZ ;  /* 0x00000000ff05723e */ /* 0x002fe200048070ff */
[----:B------:R0:W-:Y:S01]  /*df60*/  @!P4 STG.E.U8 desc[UR16][R24.64+0xd8], R9 ;  /* 0x0000d8091800c986 */ /* 0x0001e2000c101110 */
[----:B------:R-:W-:-:S03]  /*df70*/  F2FP.SATFINITE.E4M3.F32.PACK_AB_MERGE_C R13, RZ, R2, RZ ;  /* 0x00000002ff0d723e */ /* 0x000fc600048070ff */
[----:B------:R-:W-:Y:S04]  /*df80*/  @!P5 STG.E.U8 desc[UR16][R24.64+0xd9], R11 ;  /* 0x0000d90b1800d986 */ /* 0x000fe8000c101110 */
[----:B------:R1:W-:Y:S01]  /*df90*/  @!P6 STG.E.U8 desc[UR16][R26.64+0xd8], R7 ;  /* 0x0000d8071a00e986 */ /* 0x0003e2000c101110 */
[----:B---3--:R-:W-:-:S03]  /*dfa0*/  FMUL R3, R222, UR20 ;  /* 0x00000014de037c20 */ /* 0x008fc60008400000 */
[----:B------:R-:W3:Y:S01]  /*dfb0*/  LDL.LU R222, [R1+0x64] ;  /* 0x0000640001de7983 */ /* 0x000ee20000300800 */
[----:B----4-:R-:W-:Y:S01]  /*dfc0*/  FMUL R0, R225, UR20 ;  /* 0x00000014e1007c20 */ /* 0x010fe20008400000 */
[----:B0-----:R-:W-:Y:S02]  /*dfd0*/  F2FP.SATFINITE.E4M3.F32.PACK_AB_MERGE_C R9, RZ, R3, RZ ;  /* 0x00000003ff09723e */ /* 0x001fe400048070ff */
[----:B------:R-:W4:Y:S02]  /*dfe0*/  LDL.LU R225, [R1+0x68] ;  /* 0x0000680001e17983 */ /* 0x000f240000300800 */
        /* <DEDUP_REMOVED lines=8> */
[C---:B------:R-:W-:Y:S02]  /*e070*/  ISETP.LT.OR P4, PT, R35.reuse, 0xe1, !P2 ;  /* 0x000000e12300780c */ /* 0x040fe40005781670 */
[----:B------:R-:W-:-:S09]  /*e080*/  ISETP.LT.OR P6, PT, R35, 0xe2, !P2 ;  /* 0x000000e22300780c */ /* 0x000fd200057c1670 */
[----:B------:R0:W-:Y:S01]  /*e090*/  @!P5 STG.E.U8 desc[UR16][R26.64+0xd9], R5 ;  /* 0x0000d9051a00d986 */ /* 0x0001e2000c101110 */
[----:B------:R-:W-:-:S03]  /*e0a0*/  ISETP.LT.OR P5, PT, R35, 0xe2, !P1 ;  /* 0x000000e22300780c */ /* 0x000fc60004fa1670 */
[----:B------:R-:W-:Y:S01]  /*e0b0*/  @!P4 STG.E.U8 desc[UR16][R24.64+0xe0], R13 ;  /* 0x0000e00d1800c986 */ /* 0x000fe2000c101110 */
[----:B------:R-:W-:-:S03]  /*e0c0*/  ISETP.LT.OR P4, PT, R35, 0xe1, !P1 ;  /* 0x000000e12300780c */ /* 0x000fc60004f81670 */
[----:B------:R1:W-:Y:S01]  /*e0d0*/  @!P6 STG.E.U8 desc[UR16][R24.64+0xe1], R9 ;  /* 0x0000e1091800e986 */ /* 0x0003e2000c101110 */
[----:B------:R-:W-:Y:S02]  /*e0e0*/  ISETP.LT.OR P6, PT, R35, 0xe9, !P2 ;  /* 0x000000e92300780c */ /* 0x000fe400057c1670 */
[----:B------:R-:W-:Y:S02]  /*e0f0*/  F2FP.SATFINITE.E4M3.F32.PACK_AB_MERGE_C R11, RZ, R2, RZ ;  /* 0x00000002ff0b723e */ /* 0x000fe400048070ff */
[----:B0-----:R-:W-:-:S03]  /*e100*/  F2FP.SATFINITE.E4M3.F32.PACK_AB_MERGE_C R5, RZ, R3, RZ ;  /* 0x00000003ff05723e */ /* 0x001fc600048070ff */
[----:B------:R-:W-:Y:S01]  /*e110*/  @!P5 STG.E.U8 desc[UR16][R26.64+0xe1], R11 ;  /* 0x0000e10b1a00d986 */ /* 0x000fe2000c101110 */
[----:B------:R-:W-:-:S03]  /*e120*/  ISETP.LT.OR P5, PT, R35, 0xea, !P2 ;  /* 0x000000ea2300780c */ /* 0x000fc600057a1670 */
[----:B------:R0:W-:Y:S01]  /*e130*/  @!P4 STG.E.U8 desc[UR16][R26.64+0xe0], R7 ;  /* 0x0000e0071a00c986 */ /* 0x0001e2000c101110 */
[----:B------:R-:W-:-:S03]  /*e140*/  ISETP.LT.OR P4, PT, R35, 0xe9, !P1 ;  /* 0x000000e92300780c */ /* 0x000fc60004f81670 */
[----:B------:R0:W-:Y:S01]  /*e150*/  @!P6 STG.E.U8 desc[UR16][R24.64+0xe8], R5 ;  /* 0x0000e8051800e986 */ /* 0x0001e2000c101110 */
[----:B------:R-:W-:Y:S01]  /*e160*/  ISETP.LT.OR P6, PT, R35, 0xea, !P1 ;  /* 0x000000ea2300780c */ /* 0x000fe20004fc1670 */
[----:B------:R-:W-:Y:S01]  /*e170*/  FMUL R2, R219, UR20 ;  /* 0x00000014db027c20 */ /* 0x000fe20008400000 */
[----:B------:R-:W-:Y:S01]  /*e180*/  FMUL R3, R218, UR20 ;  /* 0x00000014da037c20 */ /* 0x000fe20008400000 */
[----:B-1----:R-:W-:-:S03]  /*e190*/  F2FP.SATFINITE.E4M3.F32.PACK_AB_MERGE_C R9, RZ, R0, RZ ;  /* 0x00000000ff09723e */ /* 0x002fc600048070ff */
[----:B------:R-:W-:Y:S02]  /*e1a0*/  F2FP.SATFINITE.E4M3.F32.PACK_AB_MERGE_C R13, RZ, R2, RZ ;  /* 0x00000002ff0d723e */ /* 0x000fe400048070ff */
[----:B0-----:R-:W-:Y:S01]  /*e1b0*/  F2FP.SATFINITE.E4M3.F32.PACK_AB_MERGE_C R7, RZ, R3, RZ ;  /* 0x00000003ff07723e */ /* 0x001fe200048070ff */
[----:B------:R0:W-:Y:S01]  /*e1c0*/  @!P5 STG.E.U8 desc[UR16][R24.64+0xe9], R9 ;  /* 0x0000e9091800d986 */ /* 0x0001e2000c101110 */
[----:B------:R-:W-:-:S03]  /*e1d0*/  ISETP.LT.OR P5, PT, R35, 0xf2, !P2 ;  /* 0x000000f22300780c */ /* 0x000fc600057a1670 */
[----:B------:R-:W-:Y:S01]  /*e1e0*/  @!P4 STG.E.U8 desc[UR16][R26.64+0xe8], R13 ;  /* 0x0000e80d1a00c986 */ /* 0x000fe2000c101110 */
[----:B------:R-:W-:-:S03]  /*e1f0*/  ISETP.LT.OR P4, PT, R35, 0xf1, !P2 ;  /* 0x000000f12300780c */ /* 0x000fc60005781670 */
[----:B------:R1:W-:Y:S01]  /*e200*/  @!P6 STG.E.U8 desc[UR16][R26.64+0xe9], R7 ;  /* 0x0000e9071a00e986 */ /* 0x0003e2000c101110 */
[----:B------:R-:W-:Y:S01]  /*e210*/  ISETP.LT.OR P6, PT, R35, 0xf1, !P1 ;  /* 0x000000f12300780c */ /* 0x000fe20004fc1670 */
[----:B------:R-:W-:Y:S01]  /*e220*/  FMUL R0, R220, UR20 ;  /* 0x00000014dc007c20 */ /* 0x000fe20008400000 */
[----:B------:R-:W-:Y:S01]  /*e230*/  FMUL R2, R221, UR20 ;  /* 0x00000014dd027c20 */ /* 0x000fe20008400000 */
[----:B------:R-:W-:-:S03]  /*e240*/  FMUL R3, R223, UR20 ;  /* 0x00000014df037c20 */ /* 0x000fc60008400000 */
[----:B------:R-:W-:Y:S02]  /*e250*/  F2FP.SATFINITE.E4M3.F32.PACK_AB_MERGE_C R5, RZ, R0, RZ ;  /* 0x00000000ff05723e */ /* 0x000fe400048070ff */
[----:B------:R-:W-:Y:S02]  /*e260*/  F2FP.SATFINITE.E4M3.F32.PACK_AB_MERGE_C R11, RZ, R2, RZ ;  /* 0x00000002ff0b723e */ /* 0x000fe400048070ff */
[----:B0-----:R-:W-:Y:S01]  /*e270*/  F2FP.SATFINITE.E4M3.F32.PACK_AB_MERGE_C R9, RZ, R3, RZ ;  /* 0x00000003ff09723e */ /* 0x001fe200048070ff */
[----:B------:R-:W-:Y:S01]  /*e280*/  @!P4 STG.E.U8 desc[UR16][R24.64+0xf0], R5 ;  /* 0x0000f0051800c986 */ /* 0x000fe2000c101110 */
[----:B------:R-:W-:-:S03]  /*e290*/  ISETP.LT.OR P4, PT, R35, 0xf2, !P1 ;  /* 0x000000f22300780c */ /* 0x000fc60004f81670 */
[----:B------:R0:W-:Y:S01]  /*e2a0*/  @!P5 STG.E.U8 desc[UR16][R24.64+0xf1], R11 ;  /* 0x0000f10b1800d986 */ /* 0x0001e2000c101110 */
[C---:B------:R-:W-:Y:S02]  /*e2b0*/  ISETP.LT.OR P5, PT, R35.reuse, 0xf9, !P2 ;  /* 0x000000f92300780c */ /* 0x040fe400057a1670 */
[C---:B------:R-:W-:Y:S01]  /*e2c0*/  ISETP.LT.OR P2, PT, R35.reuse, 0xfa, !P2 ;  /* 0x000000fa2300780c */ /* 0x040fe20005741670 */
[----:B------:R0:W-:Y:S01]  /*e2d0*/  @!P6 STG.E.U8 desc[UR16][R26.64+0xf0], R9 ;  /* 0x0000f0091a00e986 */ /* 0x0001e2000c101110 */
[C---:B------:R-:W-:Y:S02]  /*e2e0*/  ISETP.LT.OR P6, PT, R35.reuse, 0xf9, !P1 ;  /* 0x000000f92300780c */ /* 0x040fe40004fc1670 */
[----:B------:R-:W-:Y:S01]  /*e2f0*/  ISETP.LT.OR P1, PT, R35, 0xfa, !P1 ;  /* 0x000000fa2300780c */ /* 0x000fe20004f21670 */
[----:B---3--:R-:W-:Y:S01]  /*e300*/  FMUL R0, R222, UR20 ;  /* 0x00000014de007c20 */ /* 0x008fe20008400000 */
[----:B----4-:R-:W-:-:S04]  /*e310*/  FMUL R2, R225, UR20 ;  /* 0x00000014e1027c20 */ /* 0x010fc80008400000 */
[----:B-1----:R-:W-:Y:S01]  /*e320*/  F2FP.SATFINITE.E4M3.F32.PACK_AB_MERGE_C R7, RZ, R0, RZ ;  /* 0x00000000ff07723e */ /* 0x002fe200048070ff */
[----:B--2---:R-:W-:Y:S01]  /*e330*/  FMUL R3, R224, UR20 ;  /* 0x00000014e0037c20 */ /* 0x004fe20008400000 */
[----:B------:R-:W-:Y:S01]  /*e340*/  FMUL R4, R226, UR20 ;  /* 0x00000014e2047c20 */ /* 0x000fe20008400000 */
[----:B0-----:R-:W-:-:S03]  /*e350*/  F2FP.SATFINITE.E4M3.F32.PACK_AB_MERGE_C R11, RZ, R2, RZ ;  /* 0x00000002ff0b723e */ /* 0x001fc600048070ff */
[----:B------:R-:W-:Y:S01]  /*e360*/  F2FP.SATFINITE.E4M3.F32.PACK_AB_MERGE_C R3, RZ, R3, RZ ;  /* 0x00000003ff03723e */ /* 0x000fe200048070ff */
[----:B------:R-:W-:Y:S01]  /*e370*/  FMUL R5, R227, UR20 ;  /* 0x00000014e3057c20 */ /* 0x000fe20008400000 */
[----:B------:R-:W-:Y:S01]  /*e380*/  F2FP.SATFINITE.E4M3.F32.PACK_AB_MERGE_C R9, RZ, R4, RZ ;  /* 0x00000004ff09723e */ /* 0x000fe200048070ff */
[----:B------:R0:W-:Y:S03]  /*e390*/  @!P4 STG.E.U8 desc[UR16][R26.64+0xf1], R7 ;  /* 0x0000f1071a00c986 */ /* 0x0001e6000c101110 */
[----:B------:R-:W-:Y:S01]  /*e3a0*/  F2FP.SATFINITE.E4M3.F32.PACK_AB_MERGE_C R5, RZ, R5, RZ ;  /* 0x00000005ff05723e */ /* 0x000fe200048070ff */
[----:B------:R0:W-:Y:S04]  /*e3b0*/  @!P5 STG.E.U8 desc[UR16][R24.64+0xf8], R11 ;  /* 0x0000f80b1800d986 */ /* 0x0001e8000c101110 */
[----:B------:R0:W-:Y:S04]  /*e3c0*/  @!P2 STG.E.U8 desc[UR16][R24.64+0xf9], R3 ;  /* 0x0000f9031800a986 */ /* 0x0001e8000c101110 */
[----:B------:R0:W-:Y:S04]  /*e3d0*/  @!P6 STG.E.U8 desc[UR16][R26.64+0xf8], R9 ;  /* 0x0000f8091a00e986 */ /* 0x0001e8000c101110 */
[----:B------:R0:W-:Y:S02]  /*e3e0*/  @!P1 STG.E.U8 desc[UR16][R26.64+0xf9], R5 ;  /* 0x0000f9051a009986 */ /* 0x0001e4000c101110 */
.L_x_295:
[----:B------:R-:W-:Y:S05]  /*e3f0*/  BSYNC B0 ;  /* 0x0000000000007941 */ /* 0x000fea0003800000 */
.L_x_37:
[----:B0-----:R-:W2:Y:S04]  /*e400*/  LDL.LU R3, [R1+0x7c] ;  /* 0x00007c0001037983 */ /* 0x001ea80000300800 */
[----:B-----5:R-:W2:Y:S01]  /*e410*/  LDL.LU R2, [R1+0x80] ;  /* 0x0000800001027983 */ /* 0x020ea20000300800 */
[----:B------:R-:W-:Y:S01]  /*e420*/  ULDC UR6, c[0x0][0xc] ;  /* 0x0000030000067ab9 */ /* 0x000fe20000000800 */
[----:B------:R-:W-:Y:S01]  /*e430*/  ULDC UR7, c[0x0][0x10] ;  /* 0x0000040000077ab9 */ /* 0x000fe20000000800 */
[----:B------:R-:W2:Y:S01]  /*e440*/  LDC R5, c[0x0][0x14] ;  /* 0x00000500ff057b82 */ /* 0x000ea20000000800 */
[----:B------:R-:W-:Y:S01]  /*e450*/  UIMAD.WIDE.U32 UR6, UR6, UR7, URZ ;  /* 0x00000007060672a5 */ /* 0x000fe2000f8e003f */
[----:B------:R-:W-:Y:S01]  /*e460*/  PRMT R0, RZ, 0x7610, R0 ;  /* 0x00007610ff007816 */ /* 0x000fe20000000000 */
[----:B------:R-:W-:-:S04]  /*e470*/  UMOV UR22, 0xffffffff ;  /* 0xffffffff00167882 */ /* 0x000fc80000000000 */
[----:B--2---:R-:W-:-:S04]  /*e480*/  IMAD.WIDE.U32 R2, R5, UR6, R2 ;  /* 0x0000000605027c25 */ /* 0x004fc8000f8e0002 */
[----:B------:R-:W-:Y:S01]  /*e490*/  IMAD R5, R5, UR7, RZ ;  /* 0x0000000705057c24 */ /* 0x000fe2000f8e02ff */
[----:B------:R-:W-:Y:S01]  /*e4a0*/  ULDC.64 UR6, c[0x0][0x650] ;  /* 0x0001940000067ab9 */ /* 0x000fe20000000a00 */
[----:B------:R-:W-:Y:S01]  /*e4b0*/  IMAD.MOV.U32 R19, RZ, RZ, R2 ;  /* 0x000000ffff137224 */ /* 0x000fe200078e0002 */
[----:B------:R-:W-:Y:S01]  /*e4c0*/  ISETP.GE.U32.AND P1, PT, R2, UR6, PT ;  /* 0x0000000602007c0c */ /* 0x000fe2000bf26070 */
[----:B------:R-:W-:Y:S02]  /*e4d0*/  IMAD.IADD R22, R3, 0x1, R5 ;  /* 0x0000000103167824 */ /* 0x000fe400078e0205 */
[----:B------:R-:W-:-:S03]  /*e4e0*/  IMAD.MOV.U32 R2, RZ, RZ, -0x1 ;  /* 0xffffffffff027424 */ /* 0x000fc600078e00ff */
[----:B------:R0:W-:Y:S01]  /*e4f0*/  STL [R1+0x7c], R22 ;  /* 0x00007c1601007387 */ /* 0x0001e20000100800 */
[----:B------:R-:W-:-:S03]  /*e500*/  ISETP.GE.U32.AND.EX P1, PT, R22, UR7, PT, P1 ;  /* 0x0000000716007c0c */ /* 0x000fc6000bf26110 */
[----:B------:R0:W-:Y:S04]  /*e510*/  STL [R1+0x80], R19 ;  /* 0x0000801301007387 */ /* 0x0001e80000100800 */
[----:B------:R0:W-:Y:S06]  /*e520*/  STL [R1+0x84], R2 ;  /* 0x0000840201007387 */ /* 0x0001ec0000100800 */
[----:B------:R-:W-:Y:S05]  /*e530*/  @P1 BRA `(.L_x_296) ;  /* 0x00000004006c1947 */ /* 0x000fea0003800000 */
[----:B------:R-:W2:Y:S01]  /*e540*/  S2R R14, SR_CTAID.X ;  /* 0x00000000000e7919 */ /* 0x000ea20000002500 */
[----:B------:R-:W5:Y:S01]  /*e550*/  LDC.64 R8, c[0x0][0x628] ;  /* 0x00018a00ff087b82 */ /* 0x000f620000000a00 */
[----:B------:R-:W-:Y:S01]  /*e560*/  ULDC UR6, c[0x0][0x150] ;  /* 0x0000540000067ab9 */ /* 0x000fe20000000800 */
[----:B------:R-:W-:Y:S01]  /*e570*/  IMAD.MOV.U32 R6, RZ, RZ, R19 ;  /* 0x000000ffff067224 */ /* 0x000fe200078e0013 */
[----:B------:R-:W0:Y:S01]  /*e580*/  S2R R16, SR_CTAID.Y ;  /* 0x0000000000107919 */ /* 0x000e220000002600 */
[----:B------:R-:W-:-:S04]  /*e590*/  IMAD.MOV.U32 R7, RZ, RZ, R22 ;  /* 0x000000ffff077224 */ /* 0x000fc800078e0016 */
[----:B------:R-:W0:Y:S08]  /*e5a0*/  LDC R17, c[0x0][0x144] ;  /* 0x00005100ff117b82 */ /* 0x000e300000000800 */
[----:B------:R-:W0:Y:S08]  /*e5b0*/  LDC R10, c[0x0][0x630] ;  /* 0x00018c00ff0a7b82 */ /* 0x000e300000000800 */
[----:B------:R-:W0:Y:S01]  /*e5c0*/  LDC.64 R12, c[0x0][0x620] ;  /* 0x00018800ff0c7b82 */ /* 0x000e220000000a00 */
[----:B-----5:R-:W-:-:S04]  /*e5d0*/  ISETP.NE.U32.AND P1, PT, R8, RZ, PT ;  /* 0x000000ff0800720c */ /* 0x020fc80003f25070 */
[----:B------:R-:W-:Y:S02]  /*e5e0*/  ISETP.NE.AND.EX P1, PT, R9, RZ, PT, P1 ;  /* 0x000000ff0900720c */ /* 0x000fe40003f25310 */
[----:B--2---:R-:W-:-:S05]  /*e5f0*/  I2FP.F32.U32 R0, R14 ;  /* 0x0000000e00007245 */ /* 0x004fca0000201000 */
[----:B------:R-:W-:-:S04]  /*e600*/  FMUL R0, R0, UR6 ;  /* 0x0000000600007c20 */ /* 0x000fc80008400000 */
[----:B------:R2:W0:Y:S02]  /*e610*/  F2I.U32.TRUNC.NTZ R15, R0 ;  /* 0x00000000000f7305 */ /* 0x000424000020f000 */
[----:B------:R-:W-:Y:S05]  /*e620*/  @!P1 BRA `(.L_x_297) ;  /* 0x0000000000289947 */ /* 0x000fea0003800000 */
[----:B--2---:R-:W2:Y:S02]  /*e630*/  LDC R0, c[0x0][0x634] ;  /* 0x00018d00ff007b82 */ /* 0x004ea40000000800 */
[----:B--2---:R-:W-:-:S05]  /*e640*/  IADD3 R7, P1, R19, R0, RZ ;  /* 0x0000000013077210 */ /* 0x004fca0007f3e0ff */
[----:B------:R-:W-:-:S04]  /*e650*/  IMAD.X R11, RZ, RZ, R22, P1 ;  /* 0x000000ffff0b7224 */ /* 0x000fc800008e0616 */
[----:B0-----:R-:W-:-:S04]  /*e660*/  IMAD.WIDE.U32 R2, R11, R8, RZ ;  /* 0x000000080b027225 */ /* 0x001fc800078e00ff */
[----:B------:R-:W-:-:S04]  /*e670*/  IMAD.WIDE.U32 R4, P1, R7, R9, R2 ;  /* 0x0000000907047225 */ /* 0x000fc80007820002 */
[----:B------:R-:W-:-:S04]  /*e680*/  IMAD.WIDE.U32 R2, R7, R8, RZ ;  /* 0x0000000807027225 */ /* 0x000fc800078e00ff */
[----:B------:R-:W-:Y:S01]  /*e690*/  IMAD.X R7, RZ, RZ, RZ, P1 ;  /* 0x000000ffff077224 */ /* 0x000fe200008e06ff */
[----:B------:R-:W-:Y:S01]  /*e6a0*/  IADD3 RZ, P1, R3, R4, RZ ;  /* 0x0000000403ff7210 */ /* 0x000fe20007f3e0ff */
[----:B------:R-:W-:-:S04]  /*e6b0*/  IMAD.MOV.U32 R6, RZ, RZ, R5 ;  /* 0x000000ffff067224 */ /* 0x000fc800078e0005 */
[----:B------:R-:W-:-:S08]  /*e6c0*/  IMAD.WIDE.U32.X R6, R11, R9, R6, P1 ;  /* 0x000000090b067225 */ /* 0x000fd000008e0406 */
.L_x_297:
[-CC-:B01----:R-:W-:Y:S01]  /*e6d0*/  SHF.R.U64 R24, R6, R10.reuse, R7.reuse ;  /* 0x0000000a06187219 */ /* 0x183fe20000001207 */
[----:B------:R-:W0:Y:S01]  /*e6e0*/  LDC.64 R20, c[0x0][0x640] ;  /* 0x00019000ff147b82 */ /* 0x000e220000000a00 */
[----:B--2---:R-:W-:Y:S01]  /*e6f0*/  SHF.R.U32.HI R0, RZ, R10, R7 ;  /* 0x0000000aff007219 */ /* 0x004fe20000011607 */
[----:B------:R-:W-:Y:S01]  /*e700*/  IMAD.MOV.U32 R2, RZ, RZ, R19 ;  /* 0x000000ffff027224 */ /* 0x000fe200078e0013 */
[----:B------:R-:W-:Y:S01]  /*e710*/  IADD3 R5, P1, RZ, -R24, RZ ;  /* 0x80000018ff057210 */ /* 0x000fe20007f3e0ff */
[----:B------:R-:W-:Y:S01]  /*e720*/  IMAD.MOV R15, RZ, RZ, -R15 ;  /* 0x000000ffff0f7224 */ /* 0x000fe200078e0a0f */
[----:B------:R-:W-:Y:S01]  /*e730*/  ULDC UR6, c[0x0][0x154] ;  /* 0x0000550000067ab9 */ /* 0x000fe20000000800 */
[----:B------:R-:W-:Y:S02]  /*e740*/  IMAD.MOV.U32 R7, RZ, RZ, 0x1 ;  /* 0x00000001ff077424 */ /* 0x000fe400078e00ff */
[----:B------:R-:W1:Y:S01]  /*e750*/  LDC R4, c[0x0][0x618] ;  /* 0x00018600ff047b82 */ /* 0x000e620000000800 */
[----:B------:R-:W-:-:S02]  /*e760*/  IMAD.X R3, RZ, RZ, ~R0, P1 ;  /* 0x000000ffff037224 */ /* 0x000fc400008e0e00 */
[----:B------:R-:W-:Y:S02]  /*e770*/  IMAD R15, R17, R15, R14 ;  /* 0x0000000f110f7224 */ /* 0x000fe400078e020e */
[-C--:B------:R-:W-:Y:S02]  /*e780*/  IMAD R0, R3, R12.reuse, RZ ;  /* 0x0000000c03007224 */ /* 0x080fe400078e02ff */
[----:B------:R-:W-:Y:S01]  /*e790*/  IMAD.MOV.U32 R3, RZ, RZ, R22 ;  /* 0x000000ffff037224 */ /* 0x000fe200078e0016 */
[----:B------:R-:W2:Y:S01]  /*e7a0*/  LDC R6, c[0x0][0x608] ;  /* 0x00018200ff067b82 */ /* 0x000ea20000000800 */
[----:B------:R-:W-:-:S04]  /*e7b0*/  IMAD.WIDE.U32 R2, R5, R12, R2 ;  /* 0x0000000c05027225 */ /* 0x000fc800078e0002 */
[----:B------:R-:W-:-:S03]  /*e7c0*/  IMAD R5, R5, R13, R0 ;  /* 0x0000000d05057224 */ /* 0x000fc600078e0200 */
[----:B------:R-:W5:Y:S01]  /*e7d0*/  LDC R18, c[0x0][0x658] ;  /* 0x00019600ff127b82 */ /* 0x000f620000000800 */
[----:B------:R-:W-:Y:S01]  /*e7e0*/  I2FP.F32.U32 R0, R16 ;  /* 0x0000001000007245 */ /* 0x000fe20000201000 */
[----:B------:R-:W-:Y:S01]  /*e7f0*/  IMAD.IADD R3, R3, 0x1, R5 ;  /* 0x0000000103037824 */ /* 0x000fe200078e0205 */
[----:B0-----:R-:W-:Y:S01]  /*e800*/  ISETP.NE.U32.AND P1, PT, R20, RZ, PT ;  /* 0x000000ff1400720c */ /* 0x001fe20003f25070 */
[----:B------:R-:W-:Y:S02]  /*e810*/  IMAD.MOV.U32 R5, RZ, RZ, -0x1 ;  /* 0xffffffffff057424 */ /* 0x000fe400078e00ff */
[----:B------:R-:W-:Y:S02]  /*e820*/  FMUL R0, R0, UR6 ;  /* 0x0000000600007c20 */ /* 0x000fe40008400000 */
[----:B------:R-:W0:Y:S01]  /*e830*/  LDC R13, c[0x0][0x148] ;  /* 0x00005200ff0d7b82 */ /* 0x000e220000000800 */
[----:B-1----:R-:W-:Y:S01]  /*e840*/  SHF.R.U64 R10, R2, R4, R3 ;  /* 0x00000004020a7219 */ /* 0x002fe20000001203 */
[----:B------:R1:W0:Y:S01]  /*e850*/  F2I.U32.TRUNC.NTZ R12, R0 ;  /* 0x00000000000c7305 */ /* 0x000222000020f000 */
[----:B------:R-:W-:-:S02]  /*e860*/  ISETP.NE.AND.EX P1, PT, R21, RZ, PT, P1 ;  /* 0x000000ff1500720c */ /* 0x000fc40003f25310 */
[----:B------:R-:W-:-:S03]  /*e870*/  SHF.R.U32.HI R3, RZ, R4, R3 ;  /* 0x00000004ff037219 */ /* 0x000fc60000011603 */
[----:B------:R-:W0:Y:S01]  /*e880*/  LDC R14, c[0x0][0x600] ;  /* 0x00018000ff0e7b82 */ /* 0x000e220000000800 */
[-CC-:B--2---:R-:W-:Y:S02]  /*e890*/  SHF.R.U64 R8, R10, R6.reuse, R3.reuse ;  /* 0x000000060a087219 */ /* 0x184fe40000001203 */
[----:B------:R-:W-:-:S05]  /*e8a0*/  SHF.R.U32.HI R3, RZ, R6, R3 ;  /* 0x00000006ff037219 */ /* 0x000fca0000011603 */
[----:B------:R-:W2:Y:S01]  /*e8b0*/  LDC R19, c[0x0][0x648] ;  /* 0x00019200ff137b82 */ /* 0x000ea20000000800 */
[-CC-:B-----5:R-:W-:Y:S02]  /*e8c0*/  SHF.R.U64 R11, R8, R18.reuse, R3.reuse ;  /* 0x00000012080b7219 */ /* 0x1a0fe40000001203 */
[-C--:B------:R-:W-:Y:S02]  /*e8d0*/  SHF.L.U32 R5, R5, R18.reuse, RZ ;  /* 0x0000001205057219 */ /* 0x080fe400000006ff */
[-C--:B------:R-:W-:Y:S01]  /*e8e0*/  SHF.R.U32.HI R3, RZ, R18.reuse, R3 ;  /* 0x00000012ff037219 */ /* 0x080fe20000011603 */
[----:B------:R-:W-:Y:S01]  /*e8f0*/  IMAD.MOV.U32 R2, RZ, RZ, R11 ;  /* 0x000000ffff027224 */ /* 0x000fe200078e000b */
[----:B------:R-:W-:Y:S01]  /*e900*/  SHF.L.U32 R34, R7, R18, RZ ;  /* 0x0000001207227219 */ /* 0x000fe200000006ff */
[----:B------:R-:W0:Y:S01]  /*e910*/  LDC R22, c[0x0][0x638] ;  /* 0x00018e00ff167b82 */ /* 0x000e220000000800 */
[----:B------:R-:W-:-:S07]  /*e920*/  LOP3.LUT R17, RZ, R5, RZ, 0x33, !PT ;  /* 0x00000005ff117212 */ /* 0x000fce00078e33ff */
[----:B------:R-:W0:Y:S01]  /*e930*/  LDC R23, c[0x0][0x610] ;  /* 0x00018400ff177b82 */ /* 0x000e220000000800 */
[----:B-1----:R-:W-:Y:S05]  /*e940*/  @!P1 BRA `(.L_x_298) ;  /* 0x0000000000289947 */ /* 0x002fea0003800000 */
[----:B------:R-:W1:Y:S02]  /*e950*/  LDC R0, c[0x0][0x64c] ;  /* 0x00019300ff007b82 */ /* 0x000e640000000800 */
[----:B-1----:R-:W-:-:S05]  /*e960*/  IADD3 R7, P1, R11, R0, RZ ;  /* 0x000000000b077210 */ /* 0x002fca0007f3e0ff */
        /* <DEDUP_REMOVED lines=8> */
.L_x_298:
[----:B--2---:R-:W-:Y:S01]  /*e9f0*/  SHF.R.U64 R0, R2, R19, R3 ;  /* 0x0000001302007219 */ /* 0x004fe20000001203 */
[----:B0-----:R-:W-:Y:S01]  /*ea00*/  VIADD R3, R14, 0xffffffff ;  /* 0xffffffff0e037836 */ /* 0x001fe20000000000 */
[----:B------:R-:W-:Y:S01]  /*ea10*/  LOP3.LUT R5, R8, R17, RZ, 0xc0, !PT ;  /* 0x0000001108057212 */ /* 0x000fe200078ec0ff */
[----:B------:R-:W-:Y:S01]  /*ea20*/  IMAD.MOV R12, RZ, RZ, -R12 ;  /* 0x000000ffff0c7224 */ /* 0x000fe200078e0a0c */
[----:B------:R-:W-:Y:S01]  /*ea30*/  R2UR UR22, R24 ;  /* 0x00000000181672ca */ /* 0x000fe200000e0000 */
[----:B------:R-:W-:Y:S01]  /*ea40*/  IMAD.MOV R2, RZ, RZ, -R0 ;  /* 0x000000ffff027224 */ /* 0x000fe200078e0a00 */
[----:B------:R-:W-:Y:S01]  /*ea50*/  LOP3.LUT R3, R10, R3, RZ, 0xc0, !PT ;  /* 0x000000030a037212 */ /* 0x000fe200078ec0ff */
[----:B------:R-:W-:Y:S02]  /*ea60*/  IMAD R34, R34, R0, R5 ;  /* 0x0000000022227224 */ /* 0x000fe400078e0205 */
[----:B------:R-:W-:Y:S02]  /*ea70*/  @P3 IMAD R15, R13, R12, R16 ;  /* 0x0000000c0d0f3224 */ /* 0x000fe400078e0210 */
[----:B------:R-:W-:-:S02]  /*ea80*/  IMAD R0, R2, R22, R11 ;  /* 0x0000001602007224 */ /* 0x000fc400078e020b */
[----:B------:R-:W-:Y:S02]  /*ea90*/  IMAD R34, R34, R23, R15 ;  /* 0x0000001722227224 */ /* 0x000fe400078e020f */
[----:B------:R-:W-:Y:S02]  /*eaa0*/  IMAD R3, R0, R14, R3 ;  /* 0x0000000e00037224 */ /* 0x000fe400078e0203 */
[----:B------:R-:W-:-:S03]  /*eab0*/  IMAD.MOV.U32 R0, RZ, RZ, 0x1 ;  /* 0x00000001ff007424 */ /* 0x000fc600078e00ff */
[----:B------:R-:W-:Y:S02]  /*eac0*/  SEL R2, R3, R34, !P3 ;  /* 0x0000002203027207 */ /* 0x000fe40005800000 */
[----:B------:R-:W-:-:S03]  /*ead0*/  SEL R34, R34, R3, !P3 ;  /* 0x0000000322227207 */ /* 0x000fc60005800000 */
[----:B------:R2:W-:Y:S04]  /*eae0*/  STL [R1+0x84], R2 ;  /* 0x0000840201007387 */ /* 0x0005e80000100800 */
.L_x_296:
[----:B------:R0:W-:Y:S01]  /*eaf0*/  STL [R1+0x88], R34 ;  /* 0x0000882201007387 */ /* 0x0001e20000100800 */
[----:B------:R-:W-:-:S13]  /*eb00*/  LOP3.LUT P1, RZ, R0, 0xff, RZ, 0xc0, !PT ;  /* 0x000000ff00ff7812 */ /* 0x000fda000782c0ff */
[----:B0-----:R-:W-:Y:S05]  /*eb10*/  @P1 BRA `(.L_x_299) ;  /* 0xffffff2400c81947 */ /* 0x001fea000383ffff */
[----:B------:R-:W-:Y:S05]  /*eb20*/  EXIT ;  /* 0x000000000000794d */ /* 0x000fea0003800000 */
.L_x_7:
[----:B------:R-:W2:Y:S01]  /*eb30*/  LDL R22, [R1+0x80] ;  /* 0x0000800001167983 */ /* 0x000ea20000100800 */
[----:B0-----:R-:W-:-:S03]  /*eb40*/  ULDC.64 UR4, c[0x0][0x650] ;  /* 0x0001940000047ab9 */ /* 0x001fc60000000a00 */
[----:B-1----:R-:W3:Y:S01]  /*eb50*/  LDL R23, [R1+0x7c] ;  /* 0x00007c0001177983 */ /* 0x002ee20000100800 */
[----:B------:R-:W-:Y:S01]  /*eb60*/  PRMT R4, RZ, 0x7610, R4 ;  /* 0x00007610ff047816 */ /* 0x000fe20000000004 */
[----:B------:R-:W-:Y:S02]  /*eb70*/  IMAD.MOV.U32 R5, RZ, RZ, -0x1 ;  /* 0xffffffffff057424 */ /* 0x000fe400078e00ff */
[----:B------:R-:W-:Y:S02]  /*eb80*/  IMAD.MOV.U32 R7, RZ, RZ, -0x1 ;  /* 0xffffffffff077424 */ /* 0x000fe400078e00ff */
[----:B------:R-:W-:Y:S01]  /*eb90*/  IMAD.MOV.U32 R6, RZ, RZ, -0x1 ;  /* 0xffffffffff067424 */ /* 0x000fe200078e00ff */
[----:B--2---:R-:W-:-:S04]  /*eba0*/  ISETP.GE.U32.AND P0, PT, R22, UR4, PT ;  /* 0x0000000416007c0c */ /* 0x004fc8000bf06070 */
[----:B---3--:R-:W-:-:S13]  /*ebb0*/  ISETP.GE.U32.AND.EX P0, PT, R23, UR5, PT, P0 ;  /* 0x0000000517007c0c */ /* 0x008fda000bf06100 */
[----:B------:R-:W-:Y:S05]  /*ebc0*/  @P0 BRA `(.L_x_300) ;  /* 0x00000004002c0947 */ /* 0x000fea0003800000 */
[----:B------:R-:W0:Y:S01]  /*ebd0*/  LDC.64 R14, c[0x0][0x628] ;  /* 0x00018a00ff0e7b82 */ /* 0x000e220000000a00 */
[----:B------:R-:W-:Y:S02]  /*ebe0*/  IMAD.MOV.U32 R8, RZ, RZ, R22 ;  /* 0x000000ffff087224 */ /* 0x000fe400078e0016 */
[----:B------:R-:W-:-:S05]  /*ebf0*/  IMAD.MOV.U32 R9, RZ, RZ, R23 ;  /* 0x000000ffff097224 */ /* 0x000fca00078e0017 */
[----:B------:R-:W1:Y:S08]  /*ec00*/  LDC R10, c[0x0][0x630] ;  /* 0x00018c00ff0a7b82 */ /* 0x000e700000000800 */
[----:B------:R-:W2:Y:S01]  /*ec10*/  LDC.64 R16, c[0x0][0x620] ;  /* 0x00018800ff107b82 */ /* 0x000ea20000000a00 */
[----:B0-----:R-:W-:-:S04]  /*ec20*/  ISETP.NE.U32.AND P0, PT, R14, RZ, PT ;  /* 0x000000ff0e00720c */ /* 0x001fc80003f05070 */
[----:B------:R-:W-:-:S13]  /*ec30*/  ISETP.NE.AND.EX P0, PT, R15, RZ, PT, P0 ;  /* 0x000000ff0f00720c */ /* 0x000fda0003f05300 */
[----:B-12---:R-:W-:Y:S05]  /*ec40*/  @!P0 BRA `(.L_x_301) ;  /* 0x0000000000288947 */ /* 0x006fea0003800000 */
        /* <DEDUP_REMOVED lines=10> */
.L_x_301:
[----:B------:R-:W0:Y:S01]  /*ecf0*/  LDC.64 R20, c[0x0][0x640] ;  /* 0x00019000ff147b82 */ /* 0x000e220000000a00 */
[-CC-:B------:R-:W-:Y:S02]  /*ed00*/  SHF.R.U64 R14, R8, R10.reuse, R9.reuse ;  /* 0x0000000a080e7219 */ /* 0x180fe40000001209 */
[----:B------:R-:W-:Y:S02]  /*ed10*/  SHF.R.U32.HI R4, RZ, R10, R9 ;  /* 0x0000000aff047219 */ /* 0x000fe40000011609 */
[----:B------:R-:W-:-:S03]  /*ed20*/  IADD3 R7, P0, RZ, -R14, RZ ;  /* 0x8000000eff077210 */ /* 0x000fc60007f1e0ff */
[----:B------:R-:W1:Y:S02]  /*ed30*/  LDC R8, c[0x0][0x618] ;  /* 0x00018600ff087b82 */ /* 0x000e640000000800 */
[----:B------:R-:W-:Y:S02]  /*ed40*/  IMAD.X R5, RZ, RZ, ~R4, P0 ;  /* 0x000000ffff057224 */ /* 0x000fe400000e0e04 */
[----:B------:R-:W-:Y:S02]  /*ed50*/  IMAD.MOV.U32 R4, RZ, RZ, R22 ;  /* 0x000000ffff047224 */ /* 0x000fe400078e0016 */
[-C--:B------:R-:W-:Y:S02]  /*ed60*/  IMAD R6, R5, R16.reuse, RZ ;  /* 0x0000001005067224 */ /* 0x080fe400078e02ff */
[----:B------:R-:W2:Y:S01]  /*ed70*/  LDC R18, c[0x0][0x608] ;  /* 0x00018200ff127b82 */ /* 0x000ea20000000800 */
[----:B------:R-:W-:Y:S02]  /*ed80*/  IMAD.MOV.U32 R5, RZ, RZ, R23 ;  /* 0x000000ffff057224 */ /* 0x000fe400078e0017 */
[----:B------:R-:W-:-:S05]  /*ed90*/  IMAD.WIDE.U32 R4, R7, R16, R4 ;  /* 0x0000001007047225 */ /* 0x000fca00078e0004 */
[----:B------:R-:W3:Y:S01]  /*eda0*/  LDC R19, c[0x0][0x658] ;  /* 0x00019600ff137b82 */ /* 0x000ee20000000800 */
[----:B------:R-:W-:Y:S01]  /*edb0*/  IMAD R7, R7, R17, R6 ;  /* 0x0000001107077224 */ /* 0x000fe200078e0206 */
[----:B0-----:R-:W-:Y:S01]  /*edc0*/  ISETP.NE.U32.AND P0, PT, R20, RZ, PT ;  /* 0x000000ff1400720c */ /* 0x001fe20003f05070 */
[----:B------:R-:W-:Y:S02]  /*edd0*/  IMAD.MOV.U32 R6, RZ, RZ, -0x1 ;  /* 0xffffffffff067424 */ /* 0x000fe400078e00ff */
[----:B------:R-:W-:Y:S01]  /*ede0*/  IMAD.IADD R5, R5, 0x1, R7 ;  /* 0x0000000105057824 */ /* 0x000fe200078e0207 */
[----:B------:R-:W-:Y:S02]  /*edf0*/  ISETP.NE.AND.EX P0, PT, R21, RZ, PT, P0 ;  /* 0x000000ff1500720c */ /* 0x000fe40003f05300 */
[----:B------:R-:W0:Y:S02]  /*ee00*/  LDC R17, c[0x0][0x600] ;  /* 0x00018000ff117b82 */ /* 0x000e240000000800 */
[----:B-1----:R-:W-:-:S02]  /*ee10*/  SHF.R.U64 R10, R4, R8, R5 ;  /* 0x00000008040a7219 */ /* 0x002fc40000001205 */
[----:B------:R-:W-:-:S04]  /*ee20*/  SHF.R.U32.HI R5, RZ, R8, R5 ;  /* 0x00000008ff057219 */ /* 0x000fc80000011605 */
[----:B------:R-:W1:Y:S01]  /*ee30*/  LDC R22, c[0x0][0x648] ;  /* 0x00019200ff167b82 */ /* 0x000e620000000800 */
[-CC-:B--2---:R-:W-:Y:S02]  /*ee40*/  SHF.R.U64 R15, R10, R18.reuse, R5.reuse ;  /* 0x000000120a0f7219 */ /* 0x184fe40000001205 */
[----:B------:R-:W-:Y:S01]  /*ee50*/  SHF.R.U32.HI R4, RZ, R18, R5 ;  /* 0x00000012ff047219 */ /* 0x000fe20000011605 */
[----:B------:R-:W-:-:S04]  /*ee60*/  IMAD.MOV.U32 R18, RZ, RZ, 0x1 ;  /* 0x00000001ff127424 */ /* 0x000fc800078e00ff */
[----:B------:R-:W2:Y:S01]  /*ee70*/  LDC R23, c[0x0][0x638] ;  /* 0x00018e00ff177b82 */ /* 0x000ea20000000800 */
[-CC-:B---3--:R-:W-:Y:S02]  /*ee80*/  SHF.R.U64 R16, R15, R19.reuse, R4.reuse ;  /* 0x000000130f107219 */ /* 0x188fe40000001204 */
[-C--:B------:R-:W-:Y:S02]  /*ee90*/  SHF.L.U32 R6, R6, R19.reuse, RZ ;  /* 0x0000001306067219 */ /* 0x080fe400000006ff */
[----:B------:R-:W-:Y:S01]  /*eea0*/  SHF.R.U32.HI R5, RZ, R19, R4 ;  /* 0x00000013ff057219 */ /* 0x000fe20000011604 */
[----:B------:R-:W-:Y:S01]  /*eeb0*/  IMAD.MOV.U32 R4, RZ, RZ, R16 ;  /* 0x000000ffff047224 */ /* 0x000fe200078e0010 */
[----:B------:R-:W-:Y:S01]  /*eec0*/  LOP3.LUT R24, RZ, R6, RZ, 0x33, !PT ;  /* 0x00000006ff187212 */ /* 0x000fe200078e33ff */
[----:B------:R-:W3:Y:S01]  /*eed0*/  LDC R25, c[0x0][0x610] ;  /* 0x00018400ff197b82 */ /* 0x000ee20000000800 */
[----:B------:R-:W-:Y:S05]  /*eee0*/  @!P0 BRA `(.L_x_302) ;  /* 0x0000000000288947 */ /* 0x000fea0003800000 */
        /* <DEDUP_REMOVED lines=10> */
.L_x_302:
[----:B-1----:R-:W-:Y:S01]  /*ef90*/  SHF.R.U64 R4, R4, R22, R5 ;  /* 0x0000001604047219 */ /* 0x002fe20000001205 */
[----:B0-----:R-:W-:Y:S01]  /*efa0*/  VIADD R7, R17, 0xffffffff ;  /* 0xffffffff11077836 */ /* 0x001fe20000000000 */
[----:B------:R-:W-:Y:S01]  /*efb0*/  SHF.L.U32 R18, R18, R19, RZ ;  /* 0x0000001312127219 */ /* 0x000fe200000006ff */
[----:B------:R-:W-:Y:S01]  /*efc0*/  @P3 IMAD R0, R11, R12, R2 ;  /* 0x0000000c0b003224 */ /* 0x000fe200078e0202 */
[----:B------:R-:W-:Y:S01]  /*efd0*/  LOP3.LUT R3, R15, R24, RZ, 0xc0, !PT ;  /* 0x000000180f037212 */ /* 0x000fe200078ec0ff */
[----:B------:R-:W-:Y:S01]  /*efe0*/  IMAD.MOV R5, RZ, RZ, -R4 ;  /* 0x000000ffff057224 */ /* 0x000fe200078e0a04 */
[----:B------:R-:W-:Y:S01]  /*eff0*/  LOP3.LUT R7, R10, R7, RZ, 0xc0, !PT ;  /* 0x000000070a077212 */ /* 0x000fe200078ec0ff */
[----:B------:R-:W-:Y:S02]  /*f000*/  IMAD.MOV.U32 R6, RZ, RZ, R14 ;  /* 0x000000ffff067224 */ /* 0x000fe400078e000e */
[----:B------:R-:W-:Y:S02]  /*f010*/  IMAD R3, R18, R4, R3 ;  /* 0x0000000412037224 */ /* 0x000fe400078e0203 */
[----:B--2---:R-:W-:-:S02]  /*f020*/  IMAD R2, R5, R23, R16 ;  /* 0x0000001705027224 */ /* 0x004fc400078e0210 */
[----:B---3--:R-:W-:Y:S02]  /*f030*/  IMAD R0, R3, R25, R0 ;  /* 0x0000001903007224 */ /* 0x008fe400078e0200 */
[----:B------:R-:W-:Y:S02]  /*f040*/  IMAD R5, R2, R17, R7 ;  /* 0x0000001102057224 */ /* 0x000fe400078e0207 */
[----:B------:R-:W-:-:S03]  /*f050*/  IMAD.MOV.U32 R4, RZ, RZ, 0x1 ;  /* 0x00000001ff047424 */ /* 0x000fc600078e00ff */
[----:B------:R-:W-:Y:S02]  /*f060*/  SEL R7, R5, R0, !P3 ;  /* 0x0000000005077207 */ /* 0x000fe40005800000 */
[----:B------:R-:W-:-:S07]  /*f070*/  SEL R5, R0, R5, !P3 ;  /* 0x0000000500057207 */ /* 0x000fce0005800000 */
.L_x_300:
[----:B------:R-:W-:-:S08]  /*f080*/  NOP ;  /* 0x0000000000007918 */ /* 0x000fd00000000000 */
[----:B------:R-:W0:-:S00]  /*f090*/  USETMAXREG.DEALLOC.CTAPOOL 0x28 ;  /* 0x00000028000079c8 */ /* 0x000e0000080e0500 */
[----:B------:R-:W-:-:S13]  /*f0a0*/  ISETP.NE.AND P0, PT, RZ, UR8, PT ;  /* 0x00000008ff007c0c */ /* 0x000fda000bf05270 */
[----:B------:R-:W-:Y:S05]  /*f0b0*/  @P0 EXIT ;  /* 0x000000000000094d */ /* 0x000fea0003800000 */
[----:B0-----:R-:W-:Y:S01]  /*f0c0*/  LOP3.LUT P0, RZ, R4, 0xff, RZ, 0xc0, !PT ;  /* 0x000000ff04ff7812 */ /* 0x001fe2000780c0ff */
[----:B------:R-:W-:Y:S02]  /*f0d0*/  IMAD.MOV.U32 R8, RZ, RZ, 0x1 ;  /* 0x00000001ff087424 */ /* 0x000fe400078e00ff */
[----:B------:R-:W-:-:S10]  /*f0e0*/  IMAD.MOV.U32 R11, RZ, RZ, RZ ;  /* 0x000000ffff0b7224 */ /* 0x000fd400078e00ff */
[----:B------:R-:W-:Y:S05]  /*f0f0*/  @!P0 BRA `(.L_x_303) ;  /* 0x0000000c00608947 */ /* 0x000fea0003800000 */
[----:B------:R-:W0:Y:S01]  /*f100*/  S2UR UR12, SR_CgaCtaId ;  /* 0x00000000000c79c3 */ /* 0x000e220000008800 */
[----:B------:R-:W-:Y:S01]  /*f110*/  ULDC UR4, c[0x0][0x28c] ;  /* 0x0000a30000047ab9 */ /* 0x000fe20000000800 */
[----:B------:R-:W-:Y:S01]  /*f120*/  ULDC UR6, c[0x0][0x658] ;  /* 0x0001960000067ab9 */ /* 0x000fe20000000800 */
[----:B------:R-:W-:Y:S01]  /*f130*/  UIADD3 UR10, UR4, 0x3f, URZ ;  /* 0x0000003f040a7890 */ /* 0x000fe2000fffe03f */
[----:B------:R-:W-:Y:S01]  /*f140*/  BSSY B0, `(.L_x_303) ;  /* 0x00000d3000007945 */ /* 0x000fe20003800000 */
[----:B------:R-:W-:Y:S01]  /*f150*/  UMOV UR7, 0xffffffff ;  /* 0xffffffff00077882 */ /* 0x000fe20000000000 */
[----:B------:R-:W-:Y:S01]  /*f160*/  ULDC UR5, c[0x0][0x600] ;  /* 0x0001800000057ab9 */ /* 0x000fe20000000800 */
[----:B------:R-:W-:Y:S01]  /*f170*/  UMOV UR9, 0x1 ;  /* 0x0000000100097882 */ /* 0x000fe20000000000 */
[----:B------:R-:W-:Y:S01]  /*f180*/  USHF.L.U32 UR7, UR7, UR6, URZ ;  /* 0x0000000607077299 */ /* 0x000fe2000800063f */
[----:B------:R-:W-:Y:S01]  /*f190*/  IMAD.MOV.U32 R10, RZ, RZ, 0x1 ;  /* 0x00000001ff0a7424 */ /* 0x000fe200078e00ff */
[----:B------:R-:W-:Y:S01]  /*f1a0*/  UIADD3 UR4, UR5, -0x1, URZ ;  /* 0xffffffff05047890 */ /* 0x000fe2000fffe03f */
[----:B------:R-:W-:Y:S01]  /*f1b0*/  IMAD.MOV.U32 R8, RZ, RZ, 0x1 ;  /* 0x00000001ff087424 */ /* 0x000fe200078e00ff */
[----:B------:R-:W-:Y:S01]  /*f1c0*/  USHF.R.S32.HI UR11, URZ, 0x1f, UR10 ;  /* 0x0000001f3f0b7899 */ /* 0x000fe2000801140a */
[----:B------:R-:W-:Y:S01]  /*f1d0*/  IMAD.MOV.U32 R11, RZ, RZ, RZ ;  /* 0x000000ffff0b7224 */ /* 0x000fe200078e00ff */
[----:B------:R-:W-:Y:S01]  /*f1e0*/  ULDC UR8, c[0x0][0xc] ;  /* 0x0000030000087ab9 */ /* 0x000fe20000000800 */
[----:B------:R-:W-:-:S02]  /*f1f0*/  USHF.L.U32 UR5, UR9, UR6, URZ ;  /* 0x0000000609057299 */ /* 0x000fc4000800063f */
[----:B------:R-:W-:Y:S01]  /*f200*/  ULEA.HI UR11, UR11, UR10, URZ, 0x6 ;  /* 0x0000000a0b0b7291 */ /* 0x000fe2000f8f303f */
[----:B------:R-:W-:Y:S01]  /*f210*/  ULDC UR9, c[0x0][0x10] ;  /* 0x0000040000097ab9 */ /* 0x000fe20000000800 */
[----:B------:R-:W-:Y:S02]  /*f220*/  ULOP3.LUT UR6, URZ, UR7, URZ, 0x33, !UPT ;  /* 0x000000073f067292 */ /* 0x000fe4000f8e333f */
[----:B------:R-:W-:Y:S01]  /*f230*/  UIMAD.WIDE.U32 UR8, UR8, UR9, URZ ;  /* 0x00000009080872a5 */ /* 0x000fe2000f8e003f */
[----:B------:R-:W-:Y:S01]  /*f240*/  ULDC UR7, c[0x0][0x14] ;  /* 0x0000050000077ab9 */ /* 0x000fe20000000800 */
[----:B------:R-:W-:Y:S01]  /*f250*/  USHF.R.S32.HI UR20, URZ, 0x6, UR11 ;  /* 0x000000063f147899 */ /* 0x000fe2000801140b */
[----:B0-----:R-:W-:Y:S01]  /*f260*/  IMAD.U32 R0, RZ, RZ, UR12 ;  /* 0x0000000cff007e24 */ /* 0x001fe2000f8e00ff */
[----:B------:R-:W-:Y:S02]  /*f270*/  UIMAD.WIDE.U32 UR24, UR8, UR7, URZ ;  /* 0x00000007081872a5 */ /* 0x000fe4000f8e003f */
[----:B------:R-:W-:-:S02]  /*f280*/  UIMAD UR18, UR9, UR7, URZ ;  /* 0x00000007091272a4 */ /* 0x000fc4000f8e023f */
[----:B------:R-:W-:Y:S02]  /*f290*/  ULOP3.LUT UR23, UR13, 0x2, URZ, 0xfc, !UPT ;  /* 0x000000020d177892 */ /* 0x000fe4000f8efc3f */
[----:B------:R-:W-:Y:S02]  /*f2a0*/  UIADD3 UR18, UR25, UR18, URZ ;  /* 0x0000001219127290 */ /* 0x000fe4000fffe03f */
[----:B------:R-:W-:Y:S01]  /*f2b0*/  UIADD3 UR28, UR20, 0x1, URZ ;  /* 0x00000001141c7890 */ /* 0x000fe2000fffe03f */
[----:B------:R-:W-:-:S11]  /*f2c0*/  ULDC.64 UR26, c[0x0][0x198] ;  /* 0x00006600001a7ab9 */ /* 0x000fd60000000a00 */
.L_x_314:
[----:B------:R-:W-:-:S03]  /*f2d0*/  UMOV UR7, 0xffffffff ;  /* 0xffffffff00077882 */ /* 0x000fc60000000000 */
[----:B------:R-:W-:Y:S05]  /*f2e0*/  BRA.DIV UR7, `(.L_x_304) ;  /* 0x0000000e07bc7947 */ /* 0x000fea000b800000 */
[----:B------:R-:W-:-:S13]  /*f2f0*/  ELECT P0, URZ, PT ;  /* 0x00000000003f782f */ /* 0x000fda0003800000 */
.L_x_324:
[----:B------:R-:W0:Y:S01]  /*f300*/  LDC R2, c[0x0][0x28c] ;  /* 0x0000a300ff027b82 */ /* 0x000e220000000800 */
[----:B------:R-:W-:Y:S01]  /*f310*/  BSSY B1, `(.L_x_305) ;  /* 0x000003c000017945 */ /* 0x000fe20003800000 */
[----:B0-----:R-:W-:-:S13]  /*f320*/  ISETP.LT.OR P0, PT, R2, 0x1, !P0 ;  /* 0x000000010200780c */ /* 0x001fda0004701670 */
[----:B------:R-:W-:Y:S05]  /*f330*/  @P0 BRA `(.L_x_306) ;  /* 0x0000000000e40947 */ /* 0x000fea0003800000 */
[----:B------:R-:W-:Y:S02]  /*f340*/  IMAD R5, R5, 0x2, R0 ;  /* 0x0000000205057824 */ /* 0x000fe400078e0200 */
[----:B------:R-:W-:Y:S02]  /*f350*/  IMAD.SHL.U32 R9, R7, 0x100, RZ ;  /* 0x0000010007097824 */ /* 0x000fe400078e00ff */
[----:B------:R-:W-:Y:S02]  /*f360*/  IMAD.MOV.U32 R14, RZ, RZ, RZ ;  /* 0x000000ffff0e7224 */ /* 0x000fe400078e00ff */
[----:B------:R-:W-:Y:S02]  /*f370*/  IMAD.U32 R15, RZ, RZ, UR28 ;  /* 0x0000001cff0f7e24 */ /* 0x000fe4000f8e00ff */
[----:B------:R-:W-:Y:S02]  /*f380*/  IMAD.MOV.U32 R2, RZ, RZ, R8 ;  /* 0x000000ffff027224 */ /* 0x000fe400078e0008 */
[----:B------:R-:W-:-:S02]  /*f390*/  IMAD.MOV.U32 R3, RZ, RZ, R11 ;  /* 0x000000ffff037224 */ /* 0x000fc400078e000b */
[----:B------:R-:W-:-:S07]  /*f3a0*/  IMAD.SHL.U32 R7, R5, 0x40, RZ ;  /* 0x0000004005077824 */ /* 0x000fce00078e00ff */
.L_x_309:
[----:B------:R-:W0:Y:S01]  /*f3b0*/  S2UR UR7, SR_CgaCtaId ;  /* 0x00000000000779c3 */ /* 0x000e220000008800 */
[----:B------:R-:W1:Y:S01]  /*f3c0*/  S2R R16, SR_TID.X ;  /* 0x0000000000107919 */ /* 0x000e620000002100 */
[----:B------:R-:W-:Y:S02]  /*f3d0*/  MOV R5, 0x400 ;  /* 0x0000040000057802 */ /* 0x000fe40000000f00 */
[----:B------:R-:W-:Y:S01]  /*f3e0*/  SHF.L.U32 R4, R2, 0x1f, RZ ;  /* 0x0000001f02047819 */ /* 0x000fe200000006ff */
[----:B0-----:R-:W-:-:S05]  /*f3f0*/  IMAD.U32 R0, RZ, RZ, UR7 ;  /* 0x00000007ff007e24 */ /* 0x001fca000f8e00ff */
[----:B------:R-:W-:Y:S02]  /*f400*/  LEA R12, R0, R5, 0x18 ;  /* 0x00000005000c7211 */ /* 0x000fe400078ec0ff */
[----:B-1----:R-:W-:-:S03]  /*f410*/  LOP3.LUT P1, RZ, R16, 0x7f, RZ, 0xc0, !PT ;  /* 0x0000007f10ff7812 */ /* 0x002fc6000782c0ff */
[----:B------:R-:W-:-:S04]  /*f420*/  IMAD R13, R3, 0x8, R12 ;  /* 0x00000008030d7824 */ /* 0x000fc800078e020c */
[----:B------:R-:W0:Y:S06]  /*f430*/  SYNCS.PHASECHK.TRANS64.TRYWAIT P0, [R13+URZ+0x18], R4 ;  /* 0x000018040d0075a7 */ /* 0x000e2c000800017f */
[----:B------:R-:W1:Y:S01]  /*f440*/  @!P1 LDC R5, c[0x0][0x500] ;  /* 0x00014000ff059b82 */ /* 0x000e620000000800 */
[----:B0-----:R-:W-:Y:S05]  /*f450*/  @!P0 BRA `(.L_x_307) ;  /* 0x0000000c00808947 */ /* 0x001fea0003800000 */
.L_x_325:
[----:B------:R-:W-:Y:S01]  /*f460*/  UPRMT UR7, UR23, 0x9910, URZ ;  /* 0x0000991017077896 */ /* 0x000fe2000800003f */
[----:B-1----:R1:W-:Y:S03]  /*f470*/  @!P1 SYNCS.ARRIVE.TRANS64 RZ, [R13+URZ], R5 ;  /* 0x000000050dff99a7 */ /* 0x0023e6000800003f */
[----:B------:R-:W-:-:S06]  /*f480*/  UISETP.NE.AND UP0, UPT, UR7, 0x2, UPT ;  /* 0x000000020700788c */ /* 0x000fcc000bf05270 */
[----:B------:R-:W-:-:S13]  /*f490*/  PLOP3.LUT P0, PT, PT, PT, UP0, 0x80, 0x0 ;  /* 0x000000000000781c */ /* 0x000fda0003f0f008 */
[----:B-1----:R-:W-:Y:S05]  /*f4a0*/  @P0 BRA `(.L_x_308) ;  /* 0x0000000000040947 */ /* 0x002fea0003800000 */
[----:B------:R-:W-:Y:S01]  /*f4b0*/  BPT.TRAP 0x1 ;  /* 0x000000040000795c */ /* 0x000fe20000300000 */
.L_x_308:
[----:B0-----:R-:W-:Y:S01]  /*f4c0*/  IMAD R4, R3, 0x2, R0 ;  /* 0x0000000203047824 */ /* 0x001fe200078e0200 */
[----:B------:R-:W-:Y:S01]  /*f4d0*/  R2UR UR9, R13 ;  /* 0x000000000d0972ca */ /* 0x000fe200000e0000 */
[----:B------:R-:W-:Y:S01]  /*f4e0*/  VIADD R15, R15, 0xffffffff ;  /* 0xffffffff0f0f7836 */ /* 0x000fe20000000000 */
[----:B------:R-:W-:Y:S01]  /*f4f0*/  UIADD3 UR14, UP0, UR26, 0xf0, URZ ;  /* 0x000000f01a0e7890 */ /* 0x000fe2000ff1e03f */
[--C-:B------:R-:W-:Y:S01]  /*f500*/  IMAD.U32 R4, R4, 0x1000, R12.reuse ;  /* 0x0000100004047824 */ /* 0x100fe200078e000c */
[----:B------:R-:W-:Y:S01]  /*f510*/  R2UR UR11, R7 ;  /* 0x00000000070b72ca */ /* 0x000fe200000e0000 */
[C---:B------:R-:W-:Y:S01]  /*f520*/  IMAD R12, R3.reuse, 0x4000, R12 ;  /* 0x00004000030c7824 */ /* 0x040fe200078e020c */
[----:B------:R-:W-:Y:S01]  /*f530*/  R2UR UR10, R14 ;  /* 0x000000000e0a72ca */ /* 0x000fe200000e0000 */
[----:B------:R-:W-:Y:S01]  /*f540*/  UIADD3 UR30, UP1, UR26, 0x1f0, URZ ;  /* 0x000001f01a1e7890 */ /* 0x000fe2000ff3e03f */
[----:B------:R-:W-:Y:S01]  /*f550*/  R2UR UR7, R4 ;  /* 0x00000000040772ca */ /* 0x000fe200000e0000 */
[----:B------:R-:W-:Y:S01]  /*f560*/  UIADD3.X UR15, URZ, UR27, URZ, UP0, !UPT ;  /* 0x0000001b3f0f7290 */ /* 0x000fe200087fe43f */
[----:B------:R-:W-:Y:S01]  /*f570*/  R2UR UR8, R12 ;  /* 0x000000000c0872ca */ /* 0x000fe200000e0000 */
[----:B------:R-:W-:Y:S01]  /*f580*/  VIADD R3, R3, 0x1 ;  /* 0x0000000103037836 */ /* 0x000fe20000000000 */
[----:B------:R-:W-:Y:S01]  /*f590*/  R2UR UR12, R6 ;  /* 0x00000000060c72ca */ /* 0x000fe200000e0000 */
[----:B------:R-:W-:Y:S01]  /*f5a0*/  UIADD3.X UR31, URZ, UR27, URZ, UP1, !UPT ;  /* 0x0000001b3f1f7290 */ /* 0x000fe20008ffe43f */
[----:B------:R-:W-:Y:S01]  /*f5b0*/  R2UR UR21, R9 ;  /* 0x00000000091572ca */ /* 0x000fe200000e0000 */
[----:B------:R-:W-:Y:S01]  /*f5c0*/  UMOV UR22, 0x30000 ;  /* 0x0003000000167882 */ /* 0x000fe20000000000 */
[----:B------:R-:W-:Y:S01]  /*f5d0*/  ISETP.GT.AND P1, PT, R15, 0x1, PT ;  /* 0x000000010f00780c */ /* 0x000fe20003f24270 */
[----:B------:R-:W-:Y:S01]  /*f5e0*/  UMOV UR16, 0x0 ;  /* 0x0000000000107882 */ /* 0x000fe20000000000 */
[----:B------:R-:W-:Y:S01]  /*f5f0*/  UMOV UR17, 0x10000000 ;  /* 0x1000000000117882 */ /* 0x000fe20000000000 */
[----:B------:R-:W-:Y:S01]  /*f600*/  ISETP.NE.AND P0, PT, R3, 0x3, PT ;  /* 0x000000030300780c */ /* 0x000fe20003f05270 */
[----:B------:R-:W-:Y:S01]  /*f610*/  VIADD R14, R14, 0x40 ;  /* 0x000000400e0e7836 */ /* 0x000fe20000000000 */
[----:B------:R-:W-:-:S02]  /*f620*/  UIADD3 UR7, UR7, 0x100, URZ ;  /* 0x0000010007077890 */ /* 0x000fc4000fffe03f */
[----:B------:R-:W-:Y:S01]  /*f630*/  UIADD3 UR19, UR8, 0x6100, URZ ;  /* 0x0000610008137890 */ /* 0x000fe2000fffe03f */
[----:B------:R-:W-:Y:S02]  /*f640*/  SEL R5, RZ, 0x1, P0 ;  /* 0x00000001ff057807 */ /* 0x000fe40000000000 */
[----:B------:R-:W-:Y:S02]  /*f650*/  SEL R3, R3, RZ, P0 ;  /* 0x000000ff03037207 */ /* 0x000fe40000000000 */
[----:B------:R-:W-:Y:S01]  /*f660*/  UMOV UR8, UR7 ;  /* 0x0000000700087c82 */ /* 0x000fe20008000000 */
[----:B------:R-:W-:Y:S01]  /*f670*/  LOP3.LUT R2, R2, R5, RZ, 0x3c, !PT ;  /* 0x0000000502027212 */ /* 0x000fe200078e3cff */
[----:B------:R0:W-:Y:S02]  /*f680*/  UTMALDG.3D.MULTICAST [UR8], [UR14], UR22, desc[UR16] ;  /* 0x000010080e0073b4 */ /* 0x0001e40008011816 */
[----:B0-----:R-:W-:Y:S01]  /*f690*/  UMOV UR8, UR19 ;  /* 0x0000001300087c82 */ /* 0x001fe20008000000 */
[----:B------:R-:W-:-:S02]  /*f6a0*/  UMOV UR11, UR21 ;  /* 0x00000015000b7c82 */ /* 0x000fc40008000000 */
[----:B------:R0:W-:Y:S02]  /*f6b0*/  UTMALDG.3D [UR8], [UR30], desc[UR16] ;  /* 0x000010081e0075b4 */ /* 0x0001e40008011000 */
[----:B0-----:R-:W-:Y:S05]  /*f6c0*/  @P1 BRA `(.L_x_309) ;  /* 0xfffffffc00381947 */ /* 0x001fea000383ffff */
.L_x_306:
[----:B------:R-:W-:Y:S05]  /*f6d0*/  BSYNC B1 ;  /* 0x0000000000017941 */ /* 0x000fea0003800000 */
.L_x_305:
[----:B------:R-:W2:Y:S01]  /*f6e0*/  LDL.LU R17, [R1+0x7c] ;  /* 0x00007c0001117983 */ /* 0x000ea20000300800 */
[----:B------:R-:W-:Y:S01]  /*f6f0*/  LOP3.LUT P1, RZ, R10, 0xff, RZ, 0xc0, !PT ;  /* 0x000000ff0aff7812 */ /* 0x000fe2000782c0ff */
[----:B------:R-:W-:Y:S01]  /*f700*/  VIADD R4, R11, UR20 ;  /* 0x000000140b047c36 */ /* 0x000fe20008000000 */
[----:B------:R-:W-:Y:S01]  /*f710*/  ULDC.64 UR8, c[0x0][0x650] ;  /* 0x0001940000087ab9 */ /* 0x000fe20000000a00 */
[----:B------:R-:W3:Y:S01]  /*f720*/  LDL.LU R16, [R1+0x80] ;  /* 0x0000800001107983 */ /* 0x000ee20000300800 */
[----:B------:R-:W-:Y:S01]  /*f730*/  IMAD.U32 R6, RZ, RZ, UR20 ;  /* 0x00000014ff067e24 */ /* 0x000fe2000f8e00ff */
[----:B------:R-:W-:Y:S01]  /*f740*/  UISETP.GE.U32.AND UP0, UPT, UR20, 0x3, UPT ;  /* 0x000000031400788c */ /* 0x000fe2000bf06070 */
[----:B------:R-:W-:Y:S01]  /*f750*/  ISETP.GT.U32.AND P0, PT, R4, 0x2, PT ;  /* 0x000000020400780c */ /* 0x000fe20003f04070 */
[----:B------:R-:W-:Y:S01]  /*f760*/  BSSY B1, `(.L_x_310) ;  /* 0x000006e000017945 */ /* 0x000fe20003800000 */
[----:B------:R-:W-:Y:S01]  /*f770*/  IMAD.MOV.U32 R7, RZ, RZ, -0x1 ;  /* 0xffffffffff077424 */ /* 0x000fe200078e00ff */
[----:B------:R-:W-:-:S02]  /*f780*/  PRMT R10, RZ, 0x7610, R10 ;  /* 0x00007610ff0a7816 */ /* 0x000fc4000000000a */
[----:B------:R-:W-:Y:S01]  /*f790*/  ISETP.LT.U32.AND P0, PT, R6, 0x3, P0 ;  /* 0x000000030600780c */ /* 0x000fe20000701070 */
[----:B------:R-:W-:Y:S01]  /*f7a0*/  IMAD.MOV.U32 R6, RZ, RZ, -0x1 ;  /* 0xffffffffff067424 */ /* 0x000fe200078e00ff */
[----:B------:R-:W0:Y:S01]  /*f7b0*/  @P1 S2R R0, SR_CgaCtaId ;  /* 0x0000000000001919 */ /* 0x000e220000008800 */
[----:B------:R-:W-:Y:S02]  /*f7c0*/  @P1 MOV R3, 0x400 ;  /* 0x0000040000031802 */ /* 0x000fe40000000f00 */
[----:B------:R-:W-:Y:S02]  /*f7d0*/  PLOP3.LUT P2, PT, PT, PT, UP0, 0x80, 0x0 ;  /* 0x000000000000781c */ /* 0x000fe40003f4f008 */
[----:B0-----:R-:W-:Y:S01]  /*f7e0*/  @P1 LEA R5, R0, R3, 0x18 ;  /* 0x0000000300051211 */ /* 0x001fe200078ec0ff */
[----:B------:R-:W-:-:S03]  /*f7f0*/  IMAD.WIDE.U32 R2, R4, -0x55555555, RZ ;  /* 0xaaaaaaab04027825 */ /* 0x000fc600078e00ff */
[----:B------:R0:W-:Y:S01]  /*f800*/  @P1 SYNCS.ARRIVE.TRANS64.A1T0 RZ, [R5+URZ+0x48], RZ ;  /* 0x000048ff05ff19a7 */ /* 0x0001e2000810003f */
[----:B------:R-:W-:Y:S02]  /*f810*/  PRMT R2, RZ, 0x7610, R2 ;  /* 0x00007610ff027816 */ /* 0x000fe40000000002 */
[----:B0-----:R-:W-:Y:S02]  /*f820*/  SHF.R.U32.HI R5, RZ, 0x1, R3 ;  /* 0x00000001ff057819 */ /* 0x001fe40000011603 */
[----:B------:R-:W-:-:S03]  /*f830*/  SEL R3, RZ, 0x1, !P0 ;  /* 0x00000001ff037807 */ /* 0x000fc60004000000 */
[----:B------:R-:W-:Y:S01]  /*f840*/  IMAD R11, R5, -0x3, R4 ;  /* 0xfffffffd050b7824 */ /* 0x000fe200078e0204 */
[----:B------:R-:W-:-:S04]  /*f850*/  LOP3.LUT R8, R8, R3, RZ, 0x3c, !PT ;  /* 0x0000000308087212 */ /* 0x000fc800078e3cff */
[----:B------:R-:W-:Y:S01]  /*f860*/  @P2 LOP3.LUT R8, R8, 0x1, R5, 0x78, !PT ;  /* 0x0000000108082812 */ /* 0x000fe200078e7805 */
[----:B------:R-:W-:Y:S01]  /*f870*/  IMAD.MOV.U32 R5, RZ, RZ, -0x1 ;  /* 0xffffffffff057424 */ /* 0x000fe200078e00ff */
[----:B---3--:R-:W-:-:S04]  /*f880*/  IADD3 R16, P1, R16, UR24, RZ ;  /* 0x0000001810107c10 */ /* 0x008fc8000ff3e0ff */
[----:B--2---:R-:W-:Y:S01]  /*f890*/  IADD3.X R17, R17, UR18, RZ, P1, !PT ;  /* 0x0000001211117c10 */ /* 0x004fe20008ffe4ff */
[----:B------:R0:W-:Y:S01]  /*f8a0*/  STL [R1+0x80], R16 ;  /* 0x0000801001007387 */ /* 0x0001e20000100800 */
[----:B------:R-:W-:-:S03]  /*f8b0*/  ISETP.GE.U32.AND P0, PT, R16, UR8, PT ;  /* 0x0000000810007c0c */ /* 0x000fc6000bf06070 */
[----:B------:R0:W-:Y:S01]  /*f8c0*/  STL [R1+0x7c], R17 ;  /* 0x00007c1101007387 */ /* 0x0001e20000100800 */
[----:B------:R-:W-:-:S13]  /*f8d0*/  ISETP.GE.U32.AND.EX P0, PT, R17, UR9, PT, P0 ;  /* 0x0000000911007c0c */ /* 0x000fda000bf06100 */
[----:B0-----:R-:W-:Y:S05]  /*f8e0*/  @P0 BRA `(.L_x_311) ;  /* 0x0000000400540947 */ /* 0x001fea0003800000 */
[----:B------:R-:W-:Y:S01]  /*f8f0*/  ULDC.64 UR8, c[0x0][0x628] ;  /* 0x00018a0000087ab9 */ /* 0x000fe20000000a00 */
[----:B------:R-:W0:Y:S01]  /*f900*/  S2R R12, SR_CTAID.X ;  /* 0x00000000000c7919 */ /* 0x000e220000002500 */
[----:B------:R-:W-:Y:S01]  /*f910*/  ISETP.NE.U32.AND P0, PT, RZ, UR8, PT ;  /* 0x00000008ff007c0c */ /* 0x000fe2000bf05070 */
[----:B------:R-:W-:Y:S01]  /*f920*/  ULDC UR10, c[0x0][0x630] ;  /* 0x00018c00000a7ab9 */ /* 0x000fe20000000800 */
[----:B------:R-:W-:Y:S01]  /*f930*/  IMAD.MOV.U32 R2, RZ, RZ, R16 ;  /* 0x000000ffff027224 */ /* 0x000fe200078e0010 */
[----:B------:R-:W1:Y:S01]  /*f940*/  S2R R9, SR_CTAID.Y ;  /* 0x0000000000097919 */ /* 0x000e620000002600 */
[----:B------:R-:W-:Y:S01]  /*f950*/  ISETP.NE.AND.EX P0, PT, RZ, UR9, PT, P0 ;  /* 0x00000009ff007c0c */ /* 0x000fe2000bf05300 */
[----:B------:R-:W-:-:S12]  /*f960*/  IMAD.MOV.U32 R3, RZ, RZ, R17 ;  /* 0x000000ffff037224 */ /* 0x000fd800078e0011 */
[----:B------:R-:W-:Y:S05]  /*f970*/  @!P0 BRA `(.L_x_312) ;  /* 0x0000000000288947 */ /* 0x000fea0003800000 */
[----:B------:R-:W-:Y:S02]  /*f980*/  ULDC UR7, c[0x0][0x634] ;  /* 0x00018d0000077ab9 */ /* 0x000fe40000000800 */
[----:B------:R-:W-:-:S05]  /*f990*/  IADD3 R7, P0, R16, UR7, RZ ;  /* 0x0000000710077c10 */ /* 0x000fca000ff1e0ff */
[----:B------:R-:W-:-:S04]  /*f9a0*/  IMAD.X R13, RZ, RZ, R17, P0 ;  /* 0x000000ffff0d7224 */ /* 0x000fc800000e0611 */
[----:B------:R-:W-:-:S04]  /*f9b0*/  IMAD.WIDE.U32 R4, R13, UR8, RZ ;  /* 0x000000080d047c25 */ /* 0x000fc8000f8e00ff */
[----:B------:R-:W-:-:S04]  /*f9c0*/  IMAD.WIDE.U32 R4, P0, R7, UR9, R4 ;  /* 0x0000000907047c25 */ /* 0x000fc8000f800004 */
[----:B------:R-:W-:-:S04]  /*f9d0*/  IMAD.WIDE.U32 R6, R7, UR8, RZ ;  /* 0x0000000807067c25 */ /* 0x000fc8000f8e00ff */
[----:B------:R-:W-:Y:S01]  /*f9e0*/  IMAD.X R3, RZ, RZ, RZ, P0 ;  /* 0x000000ffff037224 */ /* 0x000fe200000e06ff */
[----:B------:R-:W-:Y:S01]  /*f9f0*/  IADD3 RZ, P0, R7, R4, RZ ;  /* 0x0000000407ff7210 */ /* 0x000fe20007f1e0ff */
[----:B------:R-:W-:-:S04]  /*fa00*/  IMAD.MOV.U32 R2, RZ, RZ, R5 ;  /* 0x000000ffff027224 */ /* 0x000fc800078e0005 */
[----:B------:R-:W-:-:S08]  /*fa10*/  IMAD.WIDE.U32.X R2, R13, UR9, R2, P0 ;  /* 0x000000090d027c25 */ /* 0x000fd000080e0402 */
.L_x_312:
[--C-:B------:R-:W-:Y:S01]  /*fa20*/  SHF.R.U64 R6, R2, UR10, R3.reuse ;  /* 0x0000000a02067c19 */ /* 0x100fe20008001203 */
[----:B------:R-:W-:Y:S01]  /*fa30*/  ULDC.64 UR8, c[0x0][0x620] ;  /* 0x0001880000087ab9 */ /* 0x000fe20000000a00 */
[----:B------:R-:W-:Y:S01]  /*fa40*/  SHF.R.U32.HI R2, RZ, UR10, R3 ;  /* 0x0000000aff027c19 */ /* 0x000fe20008011603 */
[----:B------:R-:W-:Y:S01]  /*fa50*/  IMAD.MOV.U32 R3, RZ, RZ, R17 ;  /* 0x000000ffff037224 */ /* 0x000fe200078e0011 */
[----:B------:R-:W-:Y:S01]  /*fa60*/  IADD3 R5, P0, RZ, -R6, RZ ;  /* 0x80000006ff057210 */ /* 0x000fe20007f1e0ff */
[----:B------:R-:W-:Y:S01]  /*fa70*/  ULDC UR7, c[0x0][0x150] ;  /* 0x0000540000077ab9 */ /* 0x000fe20000000800 */
[----:B0-----:R-:W-:Y:S01]  /*fa80*/  I2FP.F32.U32 R7, R12 ;  /* 0x0000000c00077245 */ /* 0x001fe20000201000 */
[----:B------:R-:W0:Y:S01]  /*fa90*/  LDC R19, c[0x0][0x144] ;  /* 0x00005100ff137b82 */ /* 0x000e220000000800 */
[----:B------:R-:W-:Y:S01]  /*faa0*/  ULDC.64 UR10, c[0x0][0x640] ;  /* 0x00019000000a7ab9 */ /* 0x000fe20000000a00 */
[----:B------:R-:W-:Y:S01]  /*fab0*/  IMAD.X R2, RZ, RZ, ~R2, P0 ;  /* 0x000000ffff027224 */ /* 0x000fe200000e0e02 */
[----:B------:R-:W-:-:S03]  /*fac0*/  ISETP.NE.U32.AND P0, PT, RZ, UR10, PT ;  /* 0x0000000aff007c0c */ /* 0x000fc6000bf05070 */
[----:B------:R-:W-:Y:S01]  /*fad0*/  IMAD R4, R2, UR8, RZ ;  /* 0x0000000802047c24 */ /* 0x000fe2000f8e02ff */
[----:B------:R-:W-:Y:S01]  /*fae0*/  ISETP.NE.AND.EX P0, PT, RZ, UR11, PT, P0 ;  /* 0x0000000bff007c0c */ /* 0x000fe2000bf05300 */
[----:B------:R-:W-:Y:S01]  /*faf0*/  IMAD.MOV.U32 R2, RZ, RZ, R16 ;  /* 0x000000ffff027224 */ /* 0x000fe200078e0010 */
[----:B------:R-:W2:Y:S03]  /*fb00*/  LDC R14, c[0x0][0x148] ;  /* 0x00005200ff0e7b82 */ /* 0x000ea60000000800 */
[----:B------:R-:W-:Y:S01]  /*fb10*/  IMAD.WIDE.U32 R2, R5, UR8, R2 ;  /* 0x0000000805027c25 */ /* 0x000fe2000f8e0002 */
[----:B------:R-:W-:-:S03]  /*fb20*/  ULDC UR8, c[0x0][0x154] ;  /* 0x0000550000087ab9 */ /* 0x000fc60000000800 */
[----:B------:R-:W-:Y:S02]  /*fb30*/  IMAD R5, R5, UR9, R4 ;  /* 0x0000000905057c24 */ /* 0x000fe4000f8e0204 */
[----:B------:R-:W-:Y:S01]  /*fb40*/  FMUL R4, R7, UR7 ;  /* 0x0000000707047c20 */ /* 0x000fe20008400000 */
[----:B------:R-:W-:Y:S01]  /*fb50*/  ULDC UR7, c[0x0][0x618] ;  /* 0x0001860000077ab9 */ /* 0x000fe20000000800 */
[----:B------:R-:W-:Y:S01]  /*fb60*/  ULDC UR9, c[0x0][0x608] ;  /* 0x0001820000097ab9 */ /* 0x000fe20000000800 */
[----:B------:R-:W-:-:S03]  /*fb70*/  IMAD.IADD R3, R3, 0x1, R5 ;  /* 0x0000000103037824 */ /* 0x000fc600078e0205 */
[----:B------:R-:W3:Y:S02]  /*fb80*/  F2I.U32.TRUNC.NTZ R4, R4 ;  /* 0x0000000400047305 */ /* 0x000ee4000020f000 */
[----:B------:R-:W-:Y:S02]  /*fb90*/  SHF.R.U64 R7, R2, UR7, R3 ;  /* 0x0000000702077c19 */ /* 0x000fe40008001203 */
[----:B-1----:R-:W-:-:S05]  /*fba0*/  I2FP.F32.U32 R2, R9 ;  /* 0x0000000900027245 */ /* 0x002fca0000201000 */
[----:B------:R-:W-:Y:S01]  /*fbb0*/  FMUL R5, R2, UR8 ;  /* 0x0000000802057c20 */ /* 0x000fe20008400000 */
[----:B------:R-:W-:Y:S01]  /*fbc0*/  SHF.R.U32.HI R2, RZ, UR7, R3 ;  /* 0x00000007ff027c19 */ /* 0x000fe20008011603 */
[----:B------:R-:W-:Y:S02]  /*fbd0*/  ULDC UR7, c[0x0][0x658] ;  /* 0x0001960000077ab9 */ /* 0x000fe40000000800 */
[----:B------:R1:W4:Y:S01]  /*fbe0*/  F2I.U32.TRUNC.NTZ R16, R5 ;  /* 0x0000000500107305 */ /* 0x000322000020f000 */
[----:B------:R-:W-:Y:S01]  /*fbf0*/  SHF.R.U64 R15, R7, UR9, R2 ;  /* 0x00000009070f7c19 */ /* 0x000fe20008001202 */
[----:B---3--:R-:W-:Y:S01]  /*fc00*/  IMAD.MOV R4, RZ, RZ, -R4 ;  /* 0x000000ffff047224 */ /* 0x008fe200078e0a04 */
[----:B------:R-:W-:-:S03]  /*fc10*/  SHF.R.U32.HI R2, RZ, UR9, R2 ;  /* 0x00000009ff027c19 */ /* 0x000fc60008011602 */
[----:B0-----:R-:W-:Y:S01]  /*fc20*/  IMAD R12, R19, R4, R12 ;  /* 0x00000004130c7224 */ /* 0x001fe200078e020c */
[--C-:B------:R-:W-:Y:S02]  /*fc30*/  SHF.R.U64 R13, R15, UR7, R2.reuse ;  /* 0x000000070f0d7c19 */ /* 0x100fe40008001202 */
[----:B------:R-:W-:-:S03]  /*fc40*/  SHF.R.U32.HI R17, RZ, UR7, R2 ;  /* 0x00000007ff117c19 */ /* 0x000fc60008011602 */
[----:B------:R-:W-:Y:S02]  /*fc50*/  IMAD.MOV.U32 R2, RZ, RZ, R13 ;  /* 0x000000ffff027224 */ /* 0x000fe400078e000d */
[----:B------:R-:W-:Y:S01]  /*fc60*/  IMAD.MOV.U32 R3, RZ, RZ, R17 ;  /* 0x000000ffff037224 */ /* 0x000fe200078e0011 */
[----:B-12-4-:R-:W-:Y:S06]  /*fc70*/  @!P0 BRA `(.L_x_313) ;  /* 0x0000000000288947 */ /* 0x016fec0003800000 */
[----:B------:R-:W-:Y:S02]  /*fc80*/  ULDC UR7, c[0x0][0x64c] ;  /* 0x0001930000077ab9 */ /* 0x000fe40000000800 */
[----:B------:R-:W-:-:S05]  /*fc90*/  IADD3 R3, P0, R13, UR7, RZ ;  /* 0x000000070d037c10 */ /* 0x000fca000ff1e0ff */
[----:B------:R-:W-:-:S04]  /*fca0*/  IMAD.X R17, RZ, RZ, R17, P0 ;  /* 0x000000ffff117224 */ /* 0x000fc800000e0611 */
[----:B------:R-:W-:-:S04]  /*fcb0*/  IMAD.WIDE.U32 R4, R17, UR10, RZ ;  /* 0x0000000a11047c25 */ /* 0x000fc8000f8e00ff */
[----:B------:R-:W-:-:S04]  /*fcc0*/  IMAD.WIDE.U32 R4, P0, R3, UR11, R4 ;  /* 0x0000000b03047c25 */ /* 0x000fc8000f800004 */
[----:B------:R-:W-:-:S04]  /*fcd0*/  IMAD.WIDE.U32 R2, R3, UR10, RZ ;  /* 0x0000000a03027c25 */ /* 0x000fc8000f8e00ff */
[----:B------:R-:W-:Y:S01]  /*fce0*/  IMAD.MOV.U32 R2, RZ, RZ, R5 ;  /* 0x000000ffff027224 */ /* 0x000fe200078e0005 */
[----:B------:R-:W-:Y:S01]  /*fcf0*/  IADD3 RZ, P1, R3, R4, RZ ;  /* 0x0000000403ff7210 */ /* 0x000fe20007f3e0ff */
[----:B------:R-:W-:-:S04]  /*fd00*/  IMAD.X R3, RZ, RZ, RZ, P0 ;  /* 0x000000ffff037224 */ /* 0x000fc800000e06ff */
[----:B------:R-:W-:-:S08]  /*fd10*/  IMAD.WIDE.U32.X R2, R17, UR11, R2, P1 ;  /* 0x0000000b11027c25 */ /* 0x000fd000088e0402 */
.L_x_313:
[----:B------:R-:W-:Y:S01]  /*fd20*/  ULDC UR7, c[0x0][0x648] ;  /* 0x0001920000077ab9 */ /* 0x000fe20000000800 */
[----:B------:R-:W-:Y:S01]  /*fd30*/  LOP3.LUT R15, R15, UR6, RZ, 0xc0, !PT ;  /* 0x000000060f0f7c12 */ /* 0x000fe2000f8ec0ff */
[----:B------:R-:W-:Y:S01]  /*fd40*/  IMAD.MOV R16, RZ, RZ, -R16 ;  /* 0x000000ffff107224 */ /* 0x000fe200078e0a10 */
[----:B------:R-:W-:Y:S01]  /*fd50*/  SHF.R.U64 R2, R2, UR7, R3 ;  /* 0x0000000702027c19 */ /* 0x000fe20008001203 */
[----:B------:R-:W-:Y:S01]  /*fd60*/  ULDC UR7, c[0x0][0x638] ;  /* 0x00018e0000077ab9 */ /* 0x000fe20000000800 */
[----:B------:R-:W-:Y:S01]  /*fd70*/  ULDC UR8, c[0x0][0x610] ;  /* 0x0001840000087ab9 */ /* 0x000fe20000000800 */
[----:B------:R-:W-:Y:S02]  /*fd80*/  @P3 IMAD R12, R14, R16, R9 ;  /* 0x000000100e0c3224 */ /* 0x000fe400078e0209 */
[----:B------:R-:W-:Y:S02]  /*fd90*/  IMAD.MOV R4, RZ, RZ, -R2 ;  /* 0x000000ffff047224 */ /* 0x000fe400078e0a02 */
[----:B------:R-:W-:Y:S01]  /*fda0*/  IMAD R5, R2, UR5, R15 ;  /* 0x0000000502057c24 */ /* 0x000fe2000f8e020f */
[----:B------:R-:W-:Y:S01]  /*fdb0*/  LOP3.LUT R2, R7, UR4, RZ, 0xc0, !PT ;  /* 0x0000000407027c12 */ /* 0x000fe2000f8ec0ff */
[----:B------:R-:W-:Y:S01]  /*fdc0*/  IMAD R13, R4, UR7, R13 ;  /* 0x00000007040d7c24 */ /* 0x000fe2000f8e020d */
[----:B------:R-:W-:Y:S01]  /*fdd0*/  ULDC UR7, c[0x0][0x600] ;  /* 0x0001800000077ab9 */ /* 0x000fe20000000800 */
[----:B------:R-:W-:-:S02]  /*fde0*/  IMAD R5, R5, UR8, R12 ;  /* 0x0000000805057c24 */ /* 0x000fc4000f8e020c */
[----:B------:R-:W-:Y:S02]  /*fdf0*/  IMAD R4, R13, UR7, R2 ;  /* 0x000000070d047c24 */ /* 0x000fe4000f8e0202 */
[----:B------:R-:W-:-:S03]  /*fe00*/  IMAD.MOV.U32 R3, RZ, RZ, 0x1 ;  /* 0x00000001ff037424 */ /* 0x000fc600078e00ff */
[----:B------:R-:W-:Y:S02]  /*fe10*/  SEL R7, R4, R5, !P3 ;  /* 0x0000000504077207 */ /* 0x000fe40005800000 */
[----:B------:R-:W-:Y:S02]  /*fe20*/  PRMT R2, R3, 0x7610, R2 ;  /* 0x0000761003027816 */ /* 0x000fe40000000002 */
[----:B------:R-:W-:-:S07]  /*fe30*/  SEL R5, R5, R4, !P3 ;  /* 0x0000000405057207 */ /* 0x000fce0005800000 */
.L_x_311:
[----:B------:R-:W-:Y:S05]  /*fe40*/  BSYNC B1 ;  /* 0x0000000000017941 */ /* 0x000fea0003800000 */
.L_x_310:
[----:B------:R-:W-:-:S13]  /*fe50*/  LOP3.LUT P0, RZ, R2, 0xff, RZ, 0xc0, !PT ;  /* 0x000000ff02ff7812 */ /* 0x000fda000780c0ff */
[----:B------:R-:W-:Y:S05]  /*fe60*/  @P0 BRA `(.L_x_314) ;  /* 0xfffffff400180947 */ /* 0x000fea000383ffff */
[----:B------:R-:W-:Y:S05]  /*fe70*/  BSYNC B0 ;  /* 0x0000000000007941 */ /* 0x000fea0003800000 */
.L_x_303:
[----:B------:R-:W-:-:S03]  /*fe80*/  UMOV UR7, 0xffffffff ;  /* 0xffffffff00077882 */ /* 0x000fc60000000000 */
[----:B------:R-:W-:Y:S05]  /*fe90*/  BRA.DIV UR7, `(.L_x_315) ;  /* 0x0000000607047947 */ /* 0x000fea000b800000 */
[----:B------:R-:W-:-:S13]  /*fea0*/  ELECT P0, URZ, PT ;  /* 0x00000000003f782f */ /* 0x000fda0003800000 */
.L_x_328:
[----:B------:R-:W-:Y:S04]  /*feb0*/  BSSY B0, `(.L_x_316) ;  /* 0x0000023000007945 */ /* 0x000fe80003800000 */
[----:B------:R-:W-:Y:S05]  /*fec0*/  @!P0 BRA `(.L_x_317) ;  /* 0x0000000000848947 */ /* 0x000fea0003800000 */
[----:B------:R-:W-:-:S04]  /*fed0*/  ULOP3.LUT UR7, UR13, 0x2, URZ, 0xfc, !UPT ;  /* 0x000000020d077892 */ /* 0x000fc8000f8efc3f */
[----:B------:R-:W-:-:S06]  /*fee0*/  UISETP.NE.AND UP0, UPT, UR7, 0x3, UPT ;  /* 0x000000030700788c */ /* 0x000fcc000bf05270 */
[----:B------:R-:W-:-:S13]  /*fef0*/  PLOP3.LUT P0, PT, PT, PT, UP0, 0x80, 0x0 ;  /* 0x000000000000781c */ /* 0x000fda0003f0f008 */
[----:B------:R-:W-:Y:S05]  /*ff00*/  @!P0 BRA `(.L_x_318) ;  /* 0x0000000000048947 */ /* 0x000fea0003800000 */
[----:B------:R-:W-:Y:S01]  /*ff10*/  BPT.TRAP 0x1 ;  /* 0x000000040000795c */ /* 0x000fe20000300000 */
.L_x_318:
[----:B------:R-:W0:Y:S01]  /*ff20*/  S2R R3, SR_CgaCtaId ;  /* 0x0000000000037919 */ /* 0x000e220000008800 */
[----:B------:R-:W-:Y:S02]  /*ff30*/  MOV R0, 0x400 ;  /* 0x0000040000007802 */ /* 0x000fe40000000f00 */
[----:B------:R-:W-:Y:S02]  /*ff40*/  SHF.L.U32 R2, R8, 0x1f, RZ ;  /* 0x0000001f08027819 */ /* 0x000fe400000006ff */
[----:B0-----:R-:W-:-:S05]  /*ff50*/  LEA R0, R3, R0, 0x18 ;  /* 0x0000000003007211 */ /* 0x001fca00078ec0ff */
[----:B------:R-:W-:-:S04]  /*ff60*/  VIADD R0, R0, 0x18 ;  /* 0x0000001800007836 */ /* 0x000fc80000000000 */
[C---:B------:R-:W-:Y:S02]  /*ff70*/  IMAD R7, R11.reuse, 0x8, R0 ;  /* 0x000000080b077824 */ /* 0x040fe400078e0200 */
[----:B------:R-:W-:Y:S02]  /*ff80*/  VIADD R11, R11, 0x1 ;  /* 0x000000010b0b7836 */ /* 0x000fe40000000000 */
[----:B------:R-:W0:Y:S03]  /*ff90*/  SYNCS.PHASECHK.TRANS64.TRYWAIT P0, [R7+URZ], R2 ;  /* 0x00000002070075a7 */ /* 0x000e26000800017f */
[----:B------:R-:W-:-:S04]  /*ffa0*/  ISETP.NE.AND P1, PT, R11, 0x3, PT ;  /* 0x000000030b00780c */ /* 0x000fc80003f25270 */
[----:B------:R-:W-:Y:S02]  /*ffb0*/  SEL R3, RZ, 0x1, P1 ;  /* 0x00000001ff037807 */ /* 0x000fe40000800000 */
[----:B------:R-:W-:Y:S02]  /*ffc0*/  SEL R11, R11, RZ, P1 ;  /* 0x000000ff0b0b7207 */ /* 0x000fe40000800000 */
[----:B------:R-:W-:-:S03]  /*ffd0*/  LOP3.LUT R9, R8, R3, RZ, 0x3c, !PT ;  /* 0x0000000308097212 */ /* 0x000fc600078e3cff */
[----:B------:R-:W-:Y:S01]  /*ffe0*/  IMAD R6, R11, 0x8, R0 ;  /* 0x000000080b067824 */ /* 0x000fe200078e0200 */
[----:B------:R-:W-:Y:S01]  /*fff0*/  SHF.L.U32 R5, R9, 0x1f, RZ ;  /* 0x0000001f09057819 */ /* 0x000fe200000006ff */
[----:B0-----:R-:W-:Y:S06]  /*10000*/  @!P0 BRA `(.L_x_319) ;  /* 0x0000000000c88947 */ /* 0x001fec0003800000 */
.L_x_329:
[----:B------:R-:W1:Y:S01]  /*10010*/  SYNCS.PHASECHK.TRANS64.TRYWAIT P0, [R6+URZ], R5 ;  /* 0x00000005060075a7 */ /* 0x000e62000800017f */
[----:B0-----:R-:W-:-:S05]  /*10020*/  VIADD R2, R11, 0x1 ;  /* 0x000000010b027836 */ /* 0x001fca0000000000 */
[----:B------:R-:W-:-:S04]  /*10030*/  ISETP.NE.AND P1, PT, R2, 0x3, PT ;  /* 0x000000030200780c */ /* 0x000fc80003f25270 */
[----:B------:R-:W-:Y:S02]  /*10040*/  SEL R4, RZ, 0x1, P1 ;  /* 0x00000001ff047807 */ /* 0x000fe40000800000 */
[----:B------:R-:W-:Y:S02]  /*10050*/  SEL R3, R2, RZ, P1 ;  /* 0x000000ff02037207 */ /* 0x000fe40000800000 */
[----:B------:R-:W-:Y:S01]  /*10060*/  LOP3.LUT R4, R9, R4, RZ, 0x3c, !PT ;  /* 0x0000000409047212 */ /* 0x000fe200078e3cff */
[----:B-1----:R-:W-:Y:S06]  /*10070*/  @!P0 BRA `(.L_x_320) ;  /* 0x0000000000c08947 */ /* 0x002fec0003800000 */
.L_x_330:
[----:B------:R-:W-:Y:S01]  /*10080*/  IMAD R3, R3, 0x8, R0 ;  /* 0x0000000803037824 */ /* 0x000fe200078e0200 */
[----:B------:R-:W-:-:S07]  /*10090*/  SHF.L.U32 R0, R4, 0x1f, RZ ;  /* 0x0000001f04007819 */ /* 0x000fce00000006ff */
.L_x_321:
[----:B-1----:R1:W2:Y:S02]  /*100a0*/  SYNCS.PHASECHK.TRANS64.TRYWAIT P0, [R3+URZ], R0 ;  /* 0x00000000030075a7 */ /* 0x0022a4000800017f */
[----:B--2---:R-:W-:Y:S05]  /*100b0*/  @!P0 NANOSLEEP.SYNCS 0x989680 ;  /* 0x009896800000895d */ /* 0x004fea0003900000 */
[----:B------:R-:W2:Y:S02]  /*100c0*/  @!P0 SYNCS.PHASECHK.TRANS64 P0, [R3+URZ], R0 ;  /* 0x00000000030085a7 */ /* 0x000ea4000800007f */
[----:B--2---:R-:W-:Y:S05]  /*100d0*/  @!P0 BRA `(.L_x_321) ;  /* 0xfffffffc00f08947 */ /* 0x004fea000383ffff */
.L_x_317:
[----:B------:R-:W-:Y:S05]  /*100e0*/  BSYNC B0 ;  /* 0x0000000000007941 */ /* 0x000fea0003800000 */
.L_x_316:
[----:B------:R-:W-:Y:S05]  /*100f0*/  EXIT ;  /* 0x000000000000794d */ /* 0x000fea0003800000 */
.L_x_21:
[----:B-1----:R-:W-:-:S04]  /*10100*/  IMAD.U32 R3, RZ, RZ, UR6 ;  /* 0x00000006ff037e24 */ /* 0x002fc8000f8e00ff */
[----:B------:R1:W2:Y:S03]  /*10110*/  SYNCS.PHASECHK.TRANS64.TRYWAIT P1, [R3+URZ], R0 ;  /* 0x00000000030075a7 */ /* 0x0002a6000802017f */
[----:B--2---:R-:W-:Y:S05]  /*10120*/  @!P1 NANOSLEEP.SYNCS 0x989680 ;  /* 0x009896800000995d */ /* 0x004fea0003900000 */
[----:B------:R-:W2:Y:S02]  /*10130*/  @!P1 SYNCS.PHASECHK.TRANS64 P1, [R3+URZ], R0 ;  /* 0x00000000030095a7 */ /* 0x000ea4000802007f */
[----:B--2---:R-:W-:Y:S05]  /*10140*/  @!P1 BRA `(.L_x_21) ;  /* 0xfffffffc00ec9947 */ /* 0x004fea000383ffff */
[----:B------:R-:W-:Y:S05]  /*10150*/  BRA `(.L_x_20) ;  /* 0xffffff1c00087947 */ /* 0x000fea000383ffff */
.L_x_27:
[----:B-----5:R1:W-:Y:S02]  /*10160*/  STL [R1+0x8c], R0 ;  /* 0x00008c0001007387 */ /* 0x0203e40000100800 */
[----:B-1----:R-:W-:-:S04]  /*10170*/  IMAD.U32 R0, RZ, RZ, UR9 ;  /* 0x00000009ff007e24 */ /* 0x002fc8000f8e00ff */
[----:B------:R1:W3:Y:S03]  /*10180*/  SYNCS.PHASECHK.TRANS64.TRYWAIT P1, [R0+URZ], R229 ;  /* 0x000000e5000075a7 */ /* 0x0002e6000802017f */
[----:B---3--:R-:W-:Y:S05]  /*10190*/  @!P1 NANOSLEEP.SYNCS 0x989680 ;  /* 0x009896800000995d */ /* 0x008fea0003900000 */
[----:B------:R1:W3:Y:S02]  /*101a0*/  @!P1 SYNCS.PHASECHK.TRANS64 P1, [R0+URZ], R229 ;  /* 0x000000e5000095a7 */ /* 0x0002e4000802007f */
[----:B-1----:R1:W5:Y:S02]  /*101b0*/  LDL.LU R0, [R1+0x8c] ;  /* 0x00008c0001007983 */ /* 0x0023640000300800 */
[----:B-1-3--:R-:W-:Y:S05]  /*101c0*/  @!P1 BRA `(.L_x_27) ;  /* 0xfffffffc00e49947 */ /* 0x00afea000383ffff */
[----:B------:R-:W-:Y:S05]  /*101d0*/  BRA `(.L_x_26) ;  /* 0xffffff2c007c7947 */ /* 0x000fea000383ffff */
.L_x_304:
[----:B------:R-:W-:Y:S01]  /*101e0*/  BSSY B1, `(.L_x_322) ;  /* 0x0000006000017945 */ /* 0x000fe20003800000 */
[----:B------:R-:W-:-:S07]  /*101f0*/  IMAD.MOV.U32 R2, RZ, RZ, -0x1 ;  /* 0xffffffffff027424 */ /* 0x000fce00078e00ff */
[----:B------:R-:W-:Y:S05]  /*10200*/  WARPSYNC.COLLECTIVE R2, `(.L_x_323) ;  /* 0x00000000020c7348 */ /* 0x000fea0003c00000 */
[----:B------:R-:W-:Y:S02]  /*10210*/  ELECT P0, UR62, PT ;  /* 0x00000000003e782f */ /* 0x000fe40003800000 */
[----:B------:R-:W-:Y:S01]  /*10220*/  MOV R2, UR62 ;  /* 0x0000003e00027c02 */ /* 0x000fe20008000f00 */
[----:B------:R-:W-:Y:S10]  /*10230*/  ENDCOLLECTIVE ;  /* 0x000000000000791b */ /* 0x000ff40003800000 */
.L_x_323:
[----:B------:R-:W-:Y:S05]  /*10240*/  BSYNC B1 ;  /* 0x0000000000017941 */ /* 0x000fea0003800000 */
.L_x_322:
[----:B------:R-:W-:Y:S05]  /*10250*/  BRA `(.L_x_324) ;  /* 0xfffffff000287947 */ /* 0x000fea000383ffff */
.L_x_307:
[----:B0-----:R0:W2:Y:S02]  /*10260*/  SYNCS.PHASECHK.TRANS64.TRYWAIT P0, [R13+URZ+0x18], R4 ;  /* 0x000018040d0075a7 */ /* 0x0010a4000800017f */
[----:B--2---:R-:W-:Y:S05]  /*10270*/  @!P0 NANOSLEEP.SYNCS 0x989680 ;  /* 0x009896800000895d */ /* 0x004fea0003900000 */
[----:B------:R-:W2:Y:S02]  /*10280*/  @!P0 SYNCS.PHASECHK.TRANS64 P0, [R13+URZ+0x18], R4 ;  /* 0x000018040d0085a7 */ /* 0x000ea4000800007f */
[----:B--2---:R-:W-:Y:S05]  /*10290*/  @!P0 BRA `(.L_x_307) ;  /* 0xfffffffc00f08947 */ /* 0x004fea000383ffff */
[----:B------:R-:W-:Y:S05]  /*102a0*/  BRA `(.L_x_325) ;  /* 0xfffffff0006c7947 */ /* 0x000fea000383ffff */
.L_x_315:
[----:B------:R-:W-:Y:S01]  /*102b0*/  BSSY B0, `(.L_x_326) ;  /* 0x0000006000007945 */ /* 0x000fe20003800000 */
[----:B------:R-:W-:-:S07]  /*102c0*/  IMAD.MOV.U32 R2, RZ, RZ, -0x1 ;  /* 0xffffffffff027424 */ /* 0x000fce00078e00ff */
[----:B------:R-:W-:Y:S05]  /*102d0*/  WARPSYNC.COLLECTIVE R2, `(.L_x_327) ;  /* 0x00000000020c7348 */ /* 0x000fea0003c00000 */
[----:B------:R-:W-:Y:S02]  /*102e0*/  ELECT P0, UR62, PT ;  /* 0x00000000003e782f */ /* 0x000fe40003800000 */
[----:B------:R-:W-:Y:S01]  /*102f0*/  MOV R2, UR62 ;  /* 0x0000003e00027c02 */ /* 0x000fe20008000f00 */
[----:B------:R-:W-:Y:S10]  /*10300*/  ENDCOLLECTIVE ;  /* 0x000000000000791b */ /* 0x000ff40003800000 */
.L_x_327:
[----:B------:R-:W-:Y:S05]  /*10310*/  BSYNC B0 ;  /* 0x0000000000007941 */ /* 0x000fea0003800000 */
.L_x_326:
[----:B------:R-:W-:Y:S05]  /*10320*/  BRA `(.L_x_328) ;  /* 0xfffffff800e07947 */ /* 0x000fea000383ffff */
.L_x_319:
[----:B0-----:R0:W1:Y:S02]  /*10330*/  SYNCS.PHASECHK.TRANS64.TRYWAIT P0, [R7+URZ], R2 ;  /* 0x00000002070075a7 */ /* 0x001064000800017f */
[----:B-1----:R-:W-:Y:S05]  /*10340*/  @!P0 NANOSLEEP.SYNCS 0x989680 ;  /* 0x009896800000895d */ /* 0x002fea0003900000 */
[----:B------:R-:W1:Y:S02]  /*10350*/  @!P0 SYNCS.PHASECHK.TRANS64 P0, [R7+URZ], R2 ;  /* 0x00000002070085a7 */ /* 0x000e64000800007f */
[----:B-1----:R-:W-:Y:S05]  /*10360*/  @!P0 BRA `(.L_x_319) ;  /* 0xfffffffc00f08947 */ /* 0x002fea000383ffff */
[----:B------:R-:W-:Y:S05]  /*10370*/  BRA `(.L_x_329) ;  /* 0xfffffffc00247947 */ /* 0x000fea000383ffff */
.L_x_320:
[----:B0-----:R0:W1:Y:S02]  /*10380*/  SYNCS.PHASECHK.TRANS64.TRYWAIT P0, [R6+URZ], R5 ;  /* 0x00000005060075a7 */ /* 0x001064000800017f */
[----:B-1----:R-:W-:Y:S05]  /*10390*/  @!P0 NANOSLEEP.SYNCS 0x989680 ;  /* 0x009896800000895d */ /* 0x002fea0003900000 */
[----:B------:R-:W1:Y:S02]  /*103a0*/  @!P0 SYNCS.PHASECHK.TRANS64 P0, [R6+URZ], R5 ;  /* 0x00000005060085a7 */ /* 0x000e64000800007f */
[----:B-1----:R-:W-:Y:S05]  /*103b0*/  @!P0 BRA `(.L_x_320) ;  /* 0xfffffffc00f08947 */ /* 0x002fea000383ffff */
[----:B------:R-:W-:Y:S05]  /*103c0*/  BRA `(.L_x_330) ;  /* 0xfffffffc002c7947 */ /* 0x000fea000383ffff */
.L_x_331:
[----:B------:R-:W-:-:S00]  /*103d0*/  BRA `(.L_x_331) ;  /* 0xfffffffc00fc7947 */ /* 0x000fc0000383ffff */
[----:B------:R-:W-:-:S00]  /*103e0*/  NOP ;  /* 0x0000000000007918 */ /* 0x000fc00000000000 */
        /* <DEDUP_REMOVED lines=9> */
.L_x_332:


//--------------------- .nv.shared._ZN7cutlass13device_kernelINS_4gemm6kernel13GemmUniversalIN4cute5tupleIJiiiiEEENS1_10collective13CollectiveMmaINS1_37MainloopSm90TmaGmmaWarpSpecializedFP8ILi3ENS5_IJNS4_1CILi1EEENSA_ILi2EEESB_EEENS1_35KernelTmaWarpSpecializedCooperativeEEENS5_IJNSA_ILi128EEENSA_ILi256EEENSA_ILi64EEEEEENS_12float_e4m3_tENS5_IJlSB_lEEESK_SL_NS4_8TiledMMAINS4_8MMA_AtomIJNS4_4SM904GMMA31MMA_64x256x32_F32E4M3E4M3_SS_TNILNSP_7ScaleInE1ELSR_1EEEEEENS4_6LayoutINS5_IJSC_SB_SB_EEENS5_IJSB_NSA_ILi0EEESW_EEEEENS5_IJNS4_10UnderscoreESZ_SZ_EEEEENS4_23SM90_TMA_LOAD_MULTICASTENS4_14ComposedLayoutINS4_7SwizzleILi2ELi4ELi3EEENS4_18smem_ptr_flag_bitsILi8EEENSU_INS5_IJNSA_ILi8EEESI_EEENS5_IJSI_SB_EEEEEEEvNS4_8identityENS4_13SM90_TMA_LOADES1C_vS1D_EENS_8epilogue10collective6detail29Sm90TmaWarpSpecializedAdapterINS1H_15DefaultEpilogueISK_SL_SL_NS1G_6thread17LinearCombinationISK_Li1EffLNS1L_9ScaleType4KindE0ELNS_15FloatRoundStyleE2ESK_EENS1_15EpilogueDefaultEEEEEvvEEEEvNT_6ParamsE --------------------------
	.section	.nv.shared._ZN7cutlass13device_kernelINS_4gemm6kernel13GemmUniversalIN4cute5tupleIJiiiiEEENS1_10collective13CollectiveMmaINS1_37MainloopSm90TmaGmmaWarpSpecializedFP8ILi3ENS5_IJNS4_1CILi1EEENSA_ILi2EEESB_EEENS1_35KernelTmaWarpSpecializedCooperativeEEENS5_IJNSA_ILi128EEENSA_ILi256EEENSA_ILi64EEEEEENS_12float_e4m3_tENS5_IJlSB_lEEESK_SL_NS4_8TiledMMAINS4_8MMA_AtomIJNS4_4SM904GMMA31MMA_64x256x32_F32E4M3E4M3_SS_TNILNSP_7ScaleInE1ELSR_1EEEEEENS4_6LayoutINS5_IJSC_SB_SB_EEENS5_IJSB_NSA_ILi0EEESW_EEEEENS5_IJNS4_10UnderscoreESZ_SZ_EEEEENS4_23SM90_TMA_LOAD_MULTICASTENS4_14ComposedLayoutINS4_7SwizzleILi2ELi4ELi3EEENS4_18smem_ptr_flag_bitsILi8EEENSU_INS5_IJNSA_ILi8EEESI_EEENS5_IJSI_SB_EEEEEEEvNS4_8identityENS4_13SM90_TMA_LOADES1C_vS1D_EENS_8epilogue10collective6detail29Sm90TmaWarpSpecializedAdapterINS1H_15DefaultEpilogueISK_SL_SL_NS1G_6thread17LinearCombinationISK_Li1EffLNS1L_9ScaleType4KindE0ELNS_15FloatRoundStyleE2ESK_EENS1_15EpilogueDefaultEEEEEvvEEEEvNT_6ParamsE,"aw",@nobits
	.sectionflags	@""
	.align	16
	.zero		1024


//--------------------- .nv.shared.reserved.0     --------------------------
	.section	.nv.shared.reserved.0,"aw",@nobits
	.weak		__nv_reservedSMEM_offset_0_alias
	.size		__nv_reservedSMEM_offset_0_alias, 0, 0
	.other		__nv_reservedSMEM_offset_0_alias,@"STO_CUDA_RESERVED_SHARED STV_DEFAULT"
__nv_reservedSMEM_offset_0_alias:
	.zero		0


//--------------------- .nv.global                --------------------------
	.section	.nv.global,"aw",@nobits
.nv.global:
	.type		_ZN39_INTERNAL_d0b57847_4_k_cu_cbc0710c_44104cute1_E,@object
	.size		_ZN39_INTERNAL_d0b57847_4_k_cu_cbc0710c_44104cute1_E,(_ZN39_INTERNAL_d0b57847_4_k_cu_cbc0710c_44104cuda3std3__45__cpo6cbeginE - _ZN39_INTERNAL_d0b57847_4_k_cu_cbc0710c_44104cute1_E)
_ZN39_INTERNAL_d0b57847_4_k_cu_cbc0710c_44104cute1_E:
	.zero		1
	.type		_ZN39_INTERNAL_d0b57847_4_k_cu_cbc0710c_44104cuda3std3__45__cpo6cbeginE,@object
	.size		_ZN39_INTERNAL_d0b57847_4_k_cu_cbc0710c_44104cuda3std3__45__cpo6cbeginE,(_ZN39_INTERNAL_d0b57847_4_k_cu_cbc0710c_44104cuda3std3__48in_placeE - _ZN39_INTERNAL_d0b57847_4_k_cu_cbc0710c_44104cuda3std3__45__cpo6cbeginE)
_ZN39_INTERNAL_d0b57847_4_k_cu_cbc0710c_44104cuda3std3__45__cpo6cbeginE:
	.zero		1
	.type		_ZN39_INTERNAL_d0b57847_4_k_cu_cbc0710c_44104cuda3std3__48in_placeE,@object
	.size		_ZN39_INTERNAL_d0b57847_4_k_cu_cbc0710c_44104cuda3std3__48in_placeE,(_ZN39_INTERNAL_d0b57847_4_k_cu_cbc0710c_44104cuda3std6ranges3__45__cpo9iter_moveE - _ZN39_INTERNAL_d0b57847_4_k_cu_cbc0710c_44104cuda3std3__48in_placeE)
_ZN39_INTERNAL_d0b57847_4_k_cu_cbc0710c_44104cuda3std3__48in_placeE:
	.zero		1
	.type		_ZN39_INTERNAL_d0b57847_4_k_cu_cbc0710c_44104cuda3std6ranges3__45__cpo9iter_moveE,@object
	.size		_ZN39_INTERNAL_d0b57847_4_k_cu_cbc0710c_44104cuda3std6ranges3__45__cpo9iter_moveE,(_ZN39_INTERNAL_d0b57847_4_k_cu_cbc0710c_44104cuda3std3__45__cpo5beginE - _ZN39_INTERNAL_d0b57847_4_k_cu_cbc0710c_44104cuda3std6ranges3__45__cpo9iter_moveE)
_ZN39_INTERNAL_d0b57847_4_k_cu_cbc0710c_44104cuda3std6ranges3__45__cpo9iter_moveE:
	.zero		1
	.type		_ZN39_INTERNAL_d0b57847_4_k_cu_cbc0710c_44104cuda3std3__45__cpo5beginE,@object
	.size		_ZN39_INTERNAL_d0b57847_4_k_cu_cbc0710c_44104cuda3std3__45__cpo5beginE,(_ZN39_INTERNAL_d0b57847_4_k_cu_cbc0710c_44104cuda3std3__441_GLOBAL__N__d0b57847_4_k_cu_cbc0710c_44106ignoreE - _ZN39_INTERNAL_d0b57847_4_k_cu_cbc0710c_44104cuda3std3__45__cpo5beginE)
_ZN39_INTERNAL_d0b57847_4_k_cu_cbc0710c_44104cuda3std3__45__cpo5beginE:
	.zero		1
	.type		_ZN39_INTERNAL_d0b57847_4_k_cu_cbc0710c_44104cuda3std3__441_GLOBAL__N__d0b57847_4_k_cu_cbc0710c_44106ignoreE,@object
	.size		_ZN39_INTERNAL_d0b57847_4_k_cu_cbc0710c_44104cuda3std3__441_GLOBAL__N__d0b57847_4_k_cu_cbc0710c_44106ignoreE,(_ZN39_INTERNAL_d0b57847_4_k_cu_cbc0710c_44104cute7productE - _ZN39_INTERNAL_d0b57847_4_k_cu_cbc0710c_44104cuda3std3__441_GLOBAL__N__d0b57847_4_k_cu_cbc0710c_44106ignoreE)
_ZN39_INTERNAL_d0b57847_4_k_cu_cbc0710c_44104cuda3std3__441_GLOBAL__N__d0b57847_4_k_cu_cbc0710c_44106ignoreE:
	.zero		1
	.type		_ZN39_INTERNAL_d0b57847_4_k_cu_cbc0710c_44104cute7productE,@object
	.size		_ZN39_INTERNAL_d0b57847_4_k_cu_cbc0710c_44104cute7productE,(_ZN39_INTERNAL_d0b57847_4_k_cu_cbc0710c_44104cuda3std3__45__cpo3endE - _ZN39_INTERNAL_d0b57847_4_k_cu_cbc0710c_44104cute7productE)
_ZN39_INTERNAL_d0b57847_4_k_cu_cbc0710c_44104cute7productE:
	.zero		1
	.type		_ZN39_INTERNAL_d0b57847_4_k_cu_cbc0710c_44104cuda3std3__45__cpo3endE,@object
	.size		_ZN39_INTERNAL_d0b57847_4_k_cu_cbc0710c_44104cuda3std3__45__cpo3endE,(_ZN39_INTERNAL_d0b57847_4_k_cu_cbc0710c_44104cuda3std3__419piecewise_constructE - _ZN39_INTERNAL_d0b57847_4_k_cu_cbc0710c_44104cuda3std3__45__cpo3endE)
_ZN39_INTERNAL_d0b57847_4_k_cu_cbc0710c_44104cuda3std3__45__cpo3endE:
	.zero		1
	.type		_ZN39_INTERNAL_d0b57847_4_k_cu_cbc0710c_44104cuda3std3__419piecewise_constructE,@object
	.size		_ZN39_INTERNAL_d0b57847_4_k_cu_cbc0710c_44104cuda3std3__419piecewise_constructE,(_ZN39_INTERNAL_d0b57847_4_k_cu_cbc0710c_44104cuda3std3__45__cpo4cendE - _ZN39_INTERNAL_d0b57847_4_k_cu_cbc0710c_44104cuda3std3__419piecewise_constructE)
_ZN39_INTERNAL_d0b57847_4_k_cu_cbc0710c_44104cuda3std3__419piecewise_constructE:
	.zero		1
	.type		_ZN39_INTERNAL_d0b57847_4_k_cu_cbc0710c_44104cuda3std3__45__cpo4cendE,@object
	.size		_ZN39_INTERNAL_d0b57847_4_k_cu_cbc0710c_44104cuda3std3__45__cpo4cendE,(_ZN39_INTERNAL_d0b57847_4_k_cu_cbc0710c_44104cuda3std6ranges3__45__cpo4swapE - _ZN39_INTERNAL_d0b57847_4_k_cu_cbc0710c_44104cuda3std3__45__cpo4cendE)
_ZN39_INTERNAL_d0b57847_4_k_cu_cbc0710c_44104cuda3std3__45__cpo4cendE:
	.zero		1
	.type		_ZN39_INTERNAL_d0b57847_4_k_cu_cbc0710c_44104cuda3std6ranges3__45__cpo4swapE,@object
	.size		_ZN39_INTERNAL_d0b57847_4_k_cu_cbc0710c_44104cuda3std6ranges3__45__cpo4swapE,(.L_7 - _ZN39_INTERNAL_d0b57847_4_k_cu_cbc0710c_44104cuda3std6ranges3__45__cpo4swapE)
_ZN39_INTERNAL_d0b57847_4_k_cu_cbc0710c_44104cuda3std6ranges3__45__cpo4swapE:
	.zero		1
.L_7:


//--------------------- .nv.constant0._ZN7cutlass13device_kernelINS_4gemm6kernel13GemmUniversalIN4cute5tupleIJiiiiEEENS1_10collective13CollectiveMmaINS1_37MainloopSm90TmaGmmaWarpSpecializedFP8ILi3ENS5_IJNS4_1CILi1EEENSA_ILi2EEESB_EEENS1_35KernelTmaWarpSpecializedCooperativeEEENS5_IJNSA_ILi128EEENSA_ILi256EEENSA_ILi64EEEEEENS_12float_e4m3_tENS5_IJlSB_lEEESK_SL_NS4_8TiledMMAINS4_8MMA_AtomIJNS4_4SM904GMMA31MMA_64x256x32_F32E4M3E4M3_SS_TNILNSP_7ScaleInE1ELSR_1EEEEEENS4_6LayoutINS5_IJSC_SB_SB_EEENS5_IJSB_NSA_ILi0EEESW_EEEEENS5_IJNS4_10UnderscoreESZ_SZ_EEEEENS4_23SM90_TMA_LOAD_MULTICASTENS4_14ComposedLayoutINS4_7SwizzleILi2ELi4ELi3EEENS4_18smem_ptr_flag_bitsILi8EEENSU_INS5_IJNSA_ILi8EEESI_EEENS5_IJSI_SB_EEEEEEEvNS4_8identityENS4_13SM90_TMA_LOADES1C_vS1D_EENS_8epilogue10collective6detail29Sm90TmaWarpSpecializedAdapterINS1H_15DefaultEpilogueISK_SL_SL_NS1G_6thread17LinearCombinationISK_Li1EffLNS1L_9ScaleType4KindE0ELNS_15FloatRoundStyleE2ESK_EENS1_15EpilogueDefaultEEEEEvvEEEEvNT_6ParamsE --------------------------
	.section	.nv.constant0._ZN7cutlass13device_kernelINS_4gemm6kernel13GemmUniversalIN4cute5tupleIJiiiiEEENS1_10collective13CollectiveMmaINS1_37MainloopSm90TmaGmmaWarpSpecializedFP8ILi3ENS5_IJNS4_1CILi1EEENSA_ILi2EEESB_EEENS1_35KernelTmaWarpSpecializedCooperativeEEENS5_IJNSA_ILi128EEENSA_ILi256EEENSA_ILi64EEEEEENS_12float_e4m3_tENS5_IJlSB_lEEESK_SL_NS4_8TiledMMAINS4_8MMA_AtomIJNS4_4SM904GMMA31MMA_64x256x32_F32E4M3E4M3_SS_TNILNSP_7ScaleInE1ELSR_1EEEEEENS4_6LayoutINS5_IJSC_SB_SB_EEENS5_IJSB_NSA_ILi0EEESW_EEEEENS5_IJNS4_10UnderscoreESZ_SZ_EEEEENS4_23SM90_TMA_LOAD_MULTICASTENS4_14ComposedLayoutINS4_7SwizzleILi2ELi4ELi3EEENS4_18smem_ptr_flag_bitsILi8EEENSU_INS5_IJNSA_ILi8EEESI_EEENS5_IJSI_SB_EEEEEEEvNS4_8identityENS4_13SM90_TMA_LOADES1C_vS1D_EENS_8epilogue10collective6detail29Sm90TmaWarpSpecializedAdapterINS1H_15DefaultEpilogueISK_SL_SL_NS1G_6thread17LinearCombinationISK_Li1EffLNS1L_9ScaleType4KindE0ELNS_15FloatRoundStyleE2ESK_EENS1_15EpilogueDefaultEEEEEvvEEEEvNT_6ParamsE,"a",@progbits
	.sectionflags	@""
	.align	4
.nv.constant0._ZN7cutlass13device_kernelINS_4gemm6kernel13GemmUniversalIN4cute5tupleIJiiiiEEENS1_10collective13CollectiveMmaINS1_37MainloopSm90TmaGmmaWarpSpecializedFP8ILi3ENS5_IJNS4_1CILi1EEENSA_ILi2EEESB_EEENS1_35KernelTmaWarpSpecializedCooperativeEEENS5_IJNSA_ILi128EEENSA_ILi256EEENSA_ILi64EEEEEENS_12float_e4m3_tENS5_IJlSB_lEEESK_SL_NS4_8TiledMMAINS4_8MMA_AtomIJNS4_4SM904GMMA31MMA_64x256x32_F32E4M3E4M3_SS_TNILNSP_7ScaleInE1ELSR_1EEEEEENS4_6LayoutINS5_IJSC_SB_SB_EEENS5_IJSB_NSA_ILi0EEESW_EEEEENS5_IJNS4_10UnderscoreESZ_SZ_EEEEENS4_23SM90_TMA_LOAD_MULTICASTENS4_14ComposedLayoutINS4_7SwizzleILi2ELi4ELi3EEENS4_18smem_ptr_flag_bitsILi8EEENSU_INS5_IJNSA_ILi8EEESI_EEENS5_IJSI_SB_EEEEEEEvNS4_8identityENS4_13SM90_TMA_LOADES1C_vS1D_EENS_8epilogue10collective6detail29Sm90TmaWarpSpecializedAdapterINS1H_15DefaultEpilogueISK_SL_SL_NS1G_6thread17LinearCombinationISK_Li1EffLNS1L_9ScaleType4KindE0ELNS_15FloatRoundStyleE2ESK_EENS1_15EpilogueDefaultEEEEEvvEEEEvNT_6ParamsE:
	.zero		1664


//--------------------- SYMBOLS --------------------------

	.type		.nv.reservedSmem.offset0,@object
	.size		.nv.reservedSmem.offset0,0x4
